	.target	sm_90a

	.elftype	@"ET_EXEC"


//--------------------- .note.nv.tkinfo           --------------------------
	.section	.note.nv.tkinfo,"",@"SHT_NOTE"
	.sectionflags	@"SHF_NOTE_NV_TKINFO"
	.tkinfo
        /*0018*/ 	.word	0x00000002
        /*0030*/ 	.string	""
        /*0030*/ 	.string	"ptxas"
        /*0030*/ 	.string	"Cuda compilation tools, release 13.0, V13.0.88"
        /*0030*/ 	.string	"Build cuda_13.0.r13.0/compiler.36424714_0"
        /*0030*/ 	.string	"-arch sm_90a -m 64 "



//--------------------- .note.nv.cuinfo           --------------------------
	.section	.note.nv.cuinfo,"",@"SHT_NOTE"
	.sectionflags	@"SHF_NOTE_NV_CUINFO"
        /*0018*/ 	.short	0x0002
        /*001a*/ 	.short	0x005a
        /*001c*/ 	.short	0x0082
	.zero		2


//--------------------- .nv.info                  --------------------------
	.section	.nv.info,"",@"SHT_CUDA_INFO"
	.align	4


	//----- nvinfo : EIATTR_REGCOUNT
	.align		4
        /*0000*/ 	.byte	0x04, 0x2f
        /*0002*/ 	.short	(.L_15 - .L_14)
	.align		4
.L_14:
        /*0004*/ 	.word	index@(_ZN7cutlass13device_kernelINS_4gemm6kernel13GemmUniversalIN4cute5tupleIJiiiiEEENS1_10collective13CollectiveMmaINS1_37MainloopSm90TmaGmmaWarpSpecializedFP8ILi17ENS5_IJNS4_1CILi1EEESB_SB_EEENS1_35KernelTmaWarpSpecializedCooperativeEEENS5_IJNSA_ILi128EEENSA_ILi64EEESG_EEENS_12float_e4m3_tENS5_IJlSB_lEEESI_SJ_NS4_8TiledMMAINS4_8MMA_AtomIJNS4_4SM904GMMA30MMA_64x64x32_F32E4M3E4M3_SS_TNILNSN_7ScaleInE1ELSP_1EEEEEENS4_6LayoutINS5_IJNSA_ILi2EEESB_SB_EEENS5_IJSB_NSA_ILi0EEESV_EEEEENS5_IJNS4_10UnderscoreESY_SY_EEEEENS4_13SM90_TMA_LOADENS4_14ComposedLayoutINS4_7SwizzleILi2ELi4ELi3EEENS4_18smem_ptr_flag_bitsILi8EEENSS_INS5_IJNSA_ILi8EEESG_EEENS5_IJSG_SB_EEEEEEEvNS4_8identityES11_S1B_vS1C_EENS_8epilogue10collective18CollectiveEpilogueINS1E_22Sm90TmaWarpSpecializedILi2ELi2ELi16ELb0ELb0EEEJSH_NS5_IJSF_NSA_ILi32EEEEEESI_SJ_SI_SJ_NS1E_6fusion15FusionCallbacksIS1I_NS1L_17LinCombPerRowBiasISI_fSI_SI_fLi16ELNS_15FloatRoundStyleE2EEESH_S1K_JEEES11_NS12_INS13_ILi1ELi4ELi3EEES16_NSS_INS5_IJS17_S1J_EEENS5_IJS1J_SB_EEEEEEENS4_39AutoVectorizingCopyWithAssumedAlignmentILi128EEENS4_14SM90_TMA_STOREES1V_S1X_NS4_9Copy_AtomIJNS4_17SM90_U32x4_STSM_NENS_6half_tEEEEvEEEvvEEEEvNT_6ParamsE)
        /*0008*/ 	.word	0x000000a8


	//----- nvinfo : EIATTR_FRAME_SIZE
	.align		4
.L_15:
        /*000c*/ 	.byte	0x04, 0x11
        /*000e*/ 	.short	(.L_17 - .L_16)
	.align		4
.L_16:
        /*0010*/ 	.word	index@(_ZN7cutlass13device_kernelINS_4gemm6kernel13GemmUniversalIN4cute5tupleIJiiiiEEENS1_10collective13CollectiveMmaINS1_37MainloopSm90TmaGmmaWarpSpecializedFP8ILi17ENS5_IJNS4_1CILi1EEESB_SB_EEENS1_35KernelTmaWarpSpecializedCooperativeEEENS5_IJNSA_ILi128EEENSA_ILi64EEESG_EEENS_12float_e4m3_tENS5_IJlSB_lEEESI_SJ_NS4_8TiledMMAINS4_8MMA_AtomIJNS4_4SM904GMMA30MMA_64x64x32_F32E4M3E4M3_SS_TNILNSN_7ScaleInE1ELSP_1EEEEEENS4_6LayoutINS5_IJNSA_ILi2EEESB_SB_EEENS5_IJSB_NSA_ILi0EEESV_EEEEENS5_IJNS4_10UnderscoreESY_SY_EEEEENS4_13SM90_TMA_LOADENS4_14ComposedLayoutINS4_7SwizzleILi2ELi4ELi3EEENS4_18smem_ptr_flag_bitsILi8EEENSS_INS5_IJNSA_ILi8EEESG_EEENS5_IJSG_SB_EEEEEEEvNS4_8identityES11_S1B_vS1C_EENS_8epilogue10collective18CollectiveEpilogueINS1E_22Sm90TmaWarpSpecializedILi2ELi2ELi16ELb0ELb0EEEJSH_NS5_IJSF_NSA_ILi32EEEEEESI_SJ_SI_SJ_NS1E_6fusion15FusionCallbacksIS1I_NS1L_17LinCombPerRowBiasISI_fSI_SI_fLi16ELNS_15FloatRoundStyleE2EEESH_S1K_JEEES11_NS12_INS13_ILi1ELi4ELi3EEES16_NSS_INS5_IJS17_S1J_EEENS5_IJS1J_SB_EEEEEEENS4_39AutoVectorizingCopyWithAssumedAlignmentILi128EEENS4_14SM90_TMA_STOREES1V_S1X_NS4_9Copy_AtomIJNS4_17SM90_U32x4_STSM_NENS_6half_tEEEEvEEEvvEEEEvNT_6ParamsE)
        /*0014*/ 	.word	0x00000000


	//----- nvinfo : EIATTR_MIN_STACK_SIZE
	.align		4
.L_17:
        /*0018*/ 	.byte	0x04, 0x12
        /*001a*/ 	.short	(.L_19 - .L_18)
	.align		4
.L_18:
        /*001c*/ 	.word	index@(_ZN7cutlass13device_kernelINS_4gemm6kernel13GemmUniversalIN4cute5tupleIJiiiiEEENS1_10collective13CollectiveMmaINS1_37MainloopSm90TmaGmmaWarpSpecializedFP8ILi17ENS5_IJNS4_1CILi1EEESB_SB_EEENS1_35KernelTmaWarpSpecializedCooperativeEEENS5_IJNSA_ILi128EEENSA_ILi64EEESG_EEENS_12float_e4m3_tENS5_IJlSB_lEEESI_SJ_NS4_8TiledMMAINS4_8MMA_AtomIJNS4_4SM904GMMA30MMA_64x64x32_F32E4M3E4M3_SS_TNILNSN_7ScaleInE1ELSP_1EEEEEENS4_6LayoutINS5_IJNSA_ILi2EEESB_SB_EEENS5_IJSB_NSA_ILi0EEESV_EEEEENS5_IJNS4_10UnderscoreESY_SY_EEEEENS4_13SM90_TMA_LOADENS4_14ComposedLayoutINS4_7SwizzleILi2ELi4ELi3EEENS4_18smem_ptr_flag_bitsILi8EEENSS_INS5_IJNSA_ILi8EEESG_EEENS5_IJSG_SB_EEEEEEEvNS4_8identityES11_S1B_vS1C_EENS_8epilogue10collective18CollectiveEpilogueINS1E_22Sm90TmaWarpSpecializedILi2ELi2ELi16ELb0ELb0EEEJSH_NS5_IJSF_NSA_ILi32EEEEEESI_SJ_SI_SJ_NS1E_6fusion15FusionCallbacksIS1I_NS1L_17LinCombPerRowBiasISI_fSI_SI_fLi16ELNS_15FloatRoundStyleE2EEESH_S1K_JEEES11_NS12_INS13_ILi1ELi4ELi3EEES16_NSS_INS5_IJS17_S1J_EEENS5_IJS1J_SB_EEEEEEENS4_39AutoVectorizingCopyWithAssumedAlignmentILi128EEENS4_14SM90_TMA_STOREES1V_S1X_NS4_9Copy_AtomIJNS4_17SM90_U32x4_STSM_NENS_6half_tEEEEvEEEvvEEEEvNT_6ParamsE)
        /*0020*/ 	.word	0x00000000
.L_19:


//--------------------- .nv.compat                --------------------------
	.section	.nv.compat,"",@"SHT_CUDA_COMPAT_INFO"
	.align	4
        /*0000*/ 	.byte	0x02, 0x09, 0x01, 0x00, 0x02, 0x02, 0x04, 0x00, 0x02, 0x05, 0x05, 0x00, 0x03, 0x07, 0x01, 0x01
        /*0010*/ 	.byte	0x02, 0x03, 0x01, 0x00, 0x02, 0x06, 0x01, 0x00, 0x04, 0x0b, 0x08, 0x00, 0x00, 0x00, 0x00, 0x00
        /*0020*/ 	.byte	0x00, 0x00, 0x00, 0x00


//--------------------- .nv.info._ZN7cutlass13device_kernelINS_4gemm6kernel13GemmUniversalIN4cute5tupleIJiiiiEEENS1_10collective13CollectiveMmaINS1_37MainloopSm90TmaGmmaWarpSpecializedFP8ILi17ENS5_IJNS4_1CILi1EEESB_SB_EEENS1_35KernelTmaWarpSpecializedCooperativeEEENS5_IJNSA_ILi128EEENSA_ILi64EEESG_EEENS_12float_e4m3_tENS5_IJlSB_lEEESI_SJ_NS4_8TiledMMAINS4_8MMA_AtomIJNS4_4SM904GMMA30MMA_64x64x32_F32E4M3E4M3_SS_TNILNSN_7ScaleInE1ELSP_1EEEEEENS4_6LayoutINS5_IJNSA_ILi2EEESB_SB_EEENS5_IJSB_NSA_ILi0EEESV_EEEEENS5_IJNS4_10UnderscoreESY_SY_EEEEENS4_13SM90_TMA_LOADENS4_14ComposedLayoutINS4_7SwizzleILi2ELi4ELi3EEENS4_18smem_ptr_flag_bitsILi8EEENSS_INS5_IJNSA_ILi8EEESG_EEENS5_IJSG_SB_EEEEEEEvNS4_8identityES11_S1B_vS1C_EENS_8epilogue10collective18CollectiveEpilogueINS1E_22Sm90TmaWarpSpecializedILi2ELi2ELi16ELb0ELb0EEEJSH_NS5_IJSF_NSA_ILi32EEEEEESI_SJ_SI_SJ_NS1E_6fusion15FusionCallbacksIS1I_NS1L_17LinCombPerRowBiasISI_fSI_SI_fLi16ELNS_15FloatRoundStyleE2EEESH_S1K_JEEES11_NS12_INS13_ILi1ELi4ELi3EEES16_NSS_INS5_IJS17_S1J_EEENS5_IJS1J_SB_EEEEEEENS4_39AutoVectorizingCopyWithAssumedAlignmentILi128EEENS4_14SM90_TMA_STOREES1V_S1X_NS4_9Copy_AtomIJNS4_17SM90_U32x4_STSM_NENS_6half_tEEEEvEEEvvEEEEvNT_6ParamsE --------------------------
	.section	.nv.info._ZN7cutlass13device_kernelINS_4gemm6kernel13GemmUniversalIN4cute5tupleIJiiiiEEENS1_10collective13CollectiveMmaINS1_37MainloopSm90TmaGmmaWarpSpecializedFP8ILi17ENS5_IJNS4_1CILi1EEESB_SB_EEENS1_35KernelTmaWarpSpecializedCooperativeEEENS5_IJNSA_ILi128EEENSA_ILi64EEESG_EEENS_12float_e4m3_tENS5_IJlSB_lEEESI_SJ_NS4_8TiledMMAINS4_8MMA_AtomIJNS4_4SM904GMMA30MMA_64x64x32_F32E4M3E4M3_SS_TNILNSN_7ScaleInE1ELSP_1EEEEEENS4_6LayoutINS5_IJNSA_ILi2EEESB_SB_EEENS5_IJSB_NSA_ILi0EEESV_EEEEENS5_IJNS4_10UnderscoreESY_SY_EEEEENS4_13SM90_TMA_LOADENS4_14ComposedLayoutINS4_7SwizzleILi2ELi4ELi3EEENS4_18smem_ptr_flag_bitsILi8EEENSS_INS5_IJNSA_ILi8EEESG_EEENS5_IJSG_SB_EEEEEEEvNS4_8identityES11_S1B_vS1C_EENS_8epilogue10collective18CollectiveEpilogueINS1E_22Sm90TmaWarpSpecializedILi2ELi2ELi16ELb0ELb0EEEJSH_NS5_IJSF_NSA_ILi32EEEEEESI_SJ_SI_SJ_NS1E_6fusion15FusionCallbacksIS1I_NS1L_17LinCombPerRowBiasISI_fSI_SI_fLi16ELNS_15FloatRoundStyleE2EEESH_S1K_JEEES11_NS12_INS13_ILi1ELi4ELi3EEES16_NSS_INS5_IJS17_S1J_EEENS5_IJS1J_SB_EEEEEEENS4_39AutoVectorizingCopyWithAssumedAlignmentILi128EEENS4_14SM90_TMA_STOREES1V_S1X_NS4_9Copy_AtomIJNS4_17SM90_U32x4_STSM_NENS_6half_tEEEEvEEEvvEEEEvNT_6ParamsE,"",@"SHT_CUDA_INFO"
	.sectionflags	@""
	.align	4


	//----- nvinfo : EIATTR_CUDA_API_VERSION
	.align		4
        /*0000*/ 	.byte	0x04, 0x37
        /*0002*/ 	.short	(.L_21 - .L_20)
.L_20:
        /*0004*/ 	.word	0x00000082


	//----- nvinfo : EIATTR_KPARAM_INFO
	.align		4
.L_21:
        /*0008*/ 	.byte	0x04, 0x17
        /*000a*/ 	.short	(.L_23 - .L_22)
.L_22:
        /*000c*/ 	.word	0x00000000
        /*0010*/ 	.short	0x0000
        /*0012*/ 	.short	0x0070
        /*0014*/ 	.byte	0x00, 0xf0, 0x01, 0x1c


	//----- nvinfo : EIATTR_SPARSE_MMA_MASK
	.align		4
.L_23:
        /*0018*/ 	.byte	0x03, 0x50
        /*001a*/ 	.short	0x0000


	//----- nvinfo : EIATTR_MAXREG_COUNT
	.align		4
        /*001c*/ 	.byte	0x03, 0x1b
        /*001e*/ 	.short	0x00a8


	//----- nvinfo : EIATTR_NUM_BARRIERS
	.align		4
        /*0020*/ 	.byte	0x02, 0x4c
        /*0022*/ 	.byte	0x02
	.zero		1


	//----- nvinfo : EIATTR_EXTERNS
	.align		4
        /*0024*/ 	.byte	0x04, 0x0f
        /*0026*/ 	.short	(.L_25 - .L_24)


	//   ....[0]....
	.align		4
.L_24:
        /*0028*/ 	.word	index@(__assertfail)


	//----- nvinfo : EIATTR_MERCURY_ISA_VERSION
	.align		4
.L_25:
        /*002c*/ 	.byte	0x03, 0x5f
        /*002e*/ 	.short	0x0101


	//----- nvinfo : EIATTR_INT_WARP_WIDE_INSTR_OFFSETS
	.align		4
        /*0030*/ 	.byte	0x04, 0x31
        /*0032*/ 	.short	(.L_27 - .L_26)


	//   ....[0]....
.L_26:
        /*0034*/ 	.word	0x00000a60


	//   ....[1]....
        /*0038*/ 	.word	0x00000a70


	//   ....[2]....
        /*003c*/ 	.word	0x00000b10


	//----- nvinfo : EIATTR_COOP_GROUP_MASK_REGIDS
	.align		4
.L_27:
        /*0040*/ 	.byte	0x04, 0x29
        /*0042*/ 	.short	(.L_29 - .L_28)


	//   ....[0]....
.L_28:
        /*0044*/ 	.word	0xffffffff


	//   ....[1]....
        /*0048*/ 	.word	0xffffffff


	//   ....[2]....
        /*004c*/ 	.word	0xffffffff


	//   ....[3]....
        /*0050*/ 	.word	0xffffffff


	//   ....[4]....
        /*0054*/ 	.word	0xffffffff


	//   ....[5]....
        /*0058*/ 	.word	0xffffffff


	//----- nvinfo : EIATTR_COOP_GROUP_INSTR_OFFSETS
	.align		4
.L_29:
        /*005c*/ 	.byte	0x04, 0x28
        /*005e*/ 	.short	(.L_31 - .L_30)


	//   ....[0]....
.L_30:
        /*0060*/ 	.word	0x00000070


	//   ....[1]....
        /*0064*/ 	.word	0x00000080


	//   ....[2]....
        /*0068*/ 	.word	0x00000430


	//   ....[3]....
        /*006c*/ 	.word	0x00000790


	//   ....[4]....
        /*0070*/ 	.word	0x00000900


	//   ....[5]....
        /*0074*/ 	.word	0x00001720


	//----- nvinfo : EIATTR_REG_RECONFIG
	.align		4
.L_31:
        /*0078*/ 	.byte	0x01, 0x54
	.zero		2


	//----- nvinfo : EIATTR_SYSCALL_OFFSETS
	.align		4
        /*007c*/ 	.byte	0x04, 0x46
        /*007e*/ 	.short	(.L_33 - .L_32)


	//   ....[0]....
.L_32:
        /*0080*/ 	.word	0x00002b60


	//   ....[1]....
        /*0084*/ 	.word	0x00002ca0


	//----- nvinfo : EIATTR_MBARRIER_INSTR_OFFSETS
	.align		4
.L_33:
        /*0088*/ 	.byte	0x04, 0x39
        /*008a*/ 	.short	(.L_35 - .L_34)


	//   ....[0]....
.L_34:
        /*008c*/ 	.word	0x00000550
        /*0090*/ 	.word	0x000000ff
        /*0094*/ 	.word	0x00000000
        /*0098*/ 	.short	0x0100
        /*009a*/ 	.byte	0x08
	.zero		1


	//   ....[1]....
        /*009c*/ 	.word	0x00000560
        /*00a0*/ 	.word	0x000000ff
        /*00a4*/ 	.word	0x00000088
        /*00a8*/ 	.short	0x0100
        /*00aa*/ 	.byte	0x08
	.zero		1


	//   ....[2]....
        /*00ac*/ 	.word	0x00000570
        /*00b0*/ 	.word	0x000000ff
        /*00b4*/ 	.word	0x00000008
        /*00b8*/ 	.short	0x0100
        /*00ba*/ 	.byte	0x08
	.zero		1


	//   ....[3]....
        /*00bc*/ 	.word	0x00000580
        /*00c0*/ 	.word	0x000000ff
        /*00c4*/ 	.word	0x00000090
        /*00c8*/ 	.short	0x0100
        /*00ca*/ 	.byte	0x08
	.zero		1


	//   ....[4]....
        /*00cc*/ 	.word	0x00000590
        /*00d0*/ 	.word	0x000000ff
        /*00d4*/ 	.word	0x00000010
        /*00d8*/ 	.short	0x0100
        /*00da*/ 	.byte	0x08
	.zero		1


	//   ....[5]....
        /*00dc*/ 	.word	0x000005a0
        /*00e0*/ 	.word	0x000000ff
        /*00e4*/ 	.word	0x00000098
        /*00e8*/ 	.short	0x0100
        /*00ea*/ 	.byte	0x08
	.zero		1


	//   ....[6]....
        /*00ec*/ 	.word	0x000005b0
        /*00f0*/ 	.word	0x000000ff
        /*00f4*/ 	.word	0x00000018
        /*00f8*/ 	.short	0x0100
        /*00fa*/ 	.byte	0x08
	.zero		1


	//   ....[7]....
        /*00fc*/ 	.word	0x000005c0
        /*0100*/ 	.word	0x000000ff
        /*0104*/ 	.word	0x000000a0
        /*0108*/ 	.short	0x0100
        /*010a*/ 	.byte	0x08
	.zero		1


	//   ....[8]....
        /*010c*/ 	.word	0x000005d0
        /*0110*/ 	.word	0x000000ff
        /*0114*/ 	.word	0x00000020
        /*0118*/ 	.short	0x0100
        /*011a*/ 	.byte	0x08
	.zero		1


	//   ....[9]....
        /*011c*/ 	.word	0x000005e0
        /*0120*/ 	.word	0x000000ff
        /*0124*/ 	.word	0x000000a8
        /*0128*/ 	.short	0x0100
        /*012a*/ 	.byte	0x08
	.zero		1


	//   ....[10]....
        /*012c*/ 	.word	0x000005f0
        /*0130*/ 	.word	0x000000ff
        /*0134*/ 	.word	0x00000028
        /*0138*/ 	.short	0x0100
        /*013a*/ 	.byte	0x08
	.zero		1


	//   ....[11]....
        /*013c*/ 	.word	0x00000600
        /*0140*/ 	.word	0x000000ff
        /*0144*/ 	.word	0x000000b0
        /*0148*/ 	.short	0x0100
        /*014a*/ 	.byte	0x08
	.zero		1


	//   ....[12]....
        /*014c*/ 	.word	0x00000610
        /*0150*/ 	.word	0x000000ff
        /*0154*/ 	.word	0x00000030
        /*0158*/ 	.short	0x0100
        /*015a*/ 	.byte	0x08
	.zero		1


	//   ....[13]....
        /*015c*/ 	.word	0x00000620
        /*0160*/ 	.word	0x000000ff
        /*0164*/ 	.word	0x000000b8
        /*0168*/ 	.short	0x0100
        /*016a*/ 	.byte	0x08
	.zero		1


	//   ....[14]....
        /*016c*/ 	.word	0x00000630
        /*0170*/ 	.word	0x000000ff
        /*0174*/ 	.word	0x00000038
        /*0178*/ 	.short	0x0100
        /*017a*/ 	.byte	0x08
	.zero		1


	//   ....[15]....
        /*017c*/ 	.word	0x00000640
        /*0180*/ 	.word	0x000000ff
        /*0184*/ 	.word	0x000000c0
        /*0188*/ 	.short	0x0100
        /*018a*/ 	.byte	0x08
	.zero		1


	//   ....[16]....
        /*018c*/ 	.word	0x00000650
        /*0190*/ 	.word	0x000000ff
        /*0194*/ 	.word	0x00000040
        /*0198*/ 	.short	0x0100
        /*019a*/ 	.byte	0x08
	.zero		1


	//   ....[17]....
        /*019c*/ 	.word	0x00000660
        /*01a0*/ 	.word	0x000000ff
        /*01a4*/ 	.word	0x000000c8
        /*01a8*/ 	.short	0x0100
        /*01aa*/ 	.byte	0x08
	.zero		1


	//   ....[18]....
        /*01ac*/ 	.word	0x00000670
        /*01b0*/ 	.word	0x000000ff
        /*01b4*/ 	.word	0x00000048
        /*01b8*/ 	.short	0x0100
        /*01ba*/ 	.byte	0x08
	.zero		1


	//   ....[19]....
        /*01bc*/ 	.word	0x00000680
        /*01c0*/ 	.word	0x000000ff
        /*01c4*/ 	.word	0x000000d0
        /*01c8*/ 	.short	0x0100
        /*01ca*/ 	.byte	0x08
	.zero		1


	//   ....[20]....
        /*01cc*/ 	.word	0x00000690
        /*01d0*/ 	.word	0x000000ff
        /*01d4*/ 	.word	0x00000050
        /*01d8*/ 	.short	0x0100
        /*01da*/ 	.byte	0x08
	.zero		1


	//   ....[21]....
        /*01dc*/ 	.word	0x000006a0
        /*01e0*/ 	.word	0x000000ff
        /*01e4*/ 	.word	0x000000d8
        /*01e8*/ 	.short	0x0100
        /*01ea*/ 	.byte	0x08
	.zero		1


	//   ....[22]....
        /*01ec*/ 	.word	0x000006b0
        /*01f0*/ 	.word	0x000000ff
        /*01f4*/ 	.word	0x00000058
        /*01f8*/ 	.short	0x0100
        /*01fa*/ 	.byte	0x08
	.zero		1


	//   ....[23]....
        /*01fc*/ 	.word	0x000006c0
        /*0200*/ 	.word	0x000000ff
        /*0204*/ 	.word	0x000000e0
        /*0208*/ 	.short	0x0100
        /*020a*/ 	.byte	0x08
	.zero		1


	//   ....[24]....
        /*020c*/ 	.word	0x000006d0
        /*0210*/ 	.word	0x000000ff
        /*0214*/ 	.word	0x00000060
        /*0218*/ 	.short	0x0100
        /*021a*/ 	.byte	0x08
	.zero		1


	//   ....[25]....
        /*021c*/ 	.word	0x000006e0
        /*0220*/ 	.word	0x000000ff
        /*0224*/ 	.word	0x000000e8
        /*0228*/ 	.short	0x0100
        /*022a*/ 	.byte	0x08
	.zero		1


	//   ....[26]....
        /*022c*/ 	.word	0x000006f0
        /*0230*/ 	.word	0x000000ff
        /*0234*/ 	.word	0x00000068
        /*0238*/ 	.short	0x0100
        /*023a*/ 	.byte	0x08
	.zero		1


	//   ....[27]....
        /*023c*/ 	.word	0x00000700
        /*0240*/ 	.word	0x000000ff
        /*0244*/ 	.word	0x000000f0
        /*0248*/ 	.short	0x0100
        /*024a*/ 	.byte	0x08
	.zero		1


	//   ....[28]....
        /*024c*/ 	.word	0x00000710
        /*0250*/ 	.word	0x000000ff
        /*0254*/ 	.word	0x00000070
        /*0258*/ 	.short	0x0100
        /*025a*/ 	.byte	0x08
	.zero		1


	//   ....[29]....
        /*025c*/ 	.word	0x00000720
        /*0260*/ 	.word	0x000000ff
        /*0264*/ 	.word	0x000000f8
        /*0268*/ 	.short	0x0100
        /*026a*/ 	.byte	0x08
	.zero		1


	//   ....[30]....
        /*026c*/ 	.word	0x00000730
        /*0270*/ 	.word	0x000000ff
        /*0274*/ 	.word	0x00000078
        /*0278*/ 	.short	0x0100
        /*027a*/ 	.byte	0x08
	.zero		1


	//   ....[31]....
        /*027c*/ 	.word	0x00000740
        /*0280*/ 	.word	0x000000ff
        /*0284*/ 	.word	0x00000100
        /*0288*/ 	.short	0x0100
        /*028a*/ 	.byte	0x08
	.zero		1


	//   ....[32]....
        /*028c*/ 	.word	0x00000750
        /*0290*/ 	.word	0x000000ff
        /*0294*/ 	.word	0x00000080
        /*0298*/ 	.short	0x0100
        /*029a*/ 	.byte	0x08
	.zero		1


	//   ....[33]....
        /*029c*/ 	.word	0x00000760
        /*02a0*/ 	.word	0x000000ff
        /*02a4*/ 	.word	0x00000108
        /*02a8*/ 	.short	0x0100
        /*02aa*/ 	.byte	0x08
	.zero		1


	//   ....[34]....
        /*02ac*/ 	.word	0x000008b0
        /*02b0*/ 	.word	0x000000ff
        /*02b4*/ 	.word	0x00000110
        /*02b8*/ 	.short	0x0100
        /*02ba*/ 	.byte	0x08
	.zero		1


	//   ....[35]....
        /*02bc*/ 	.word	0x000008c0
        /*02c0*/ 	.word	0x000000ff
        /*02c4*/ 	.word	0x00000120
        /*02c8*/ 	.short	0x0100
        /*02ca*/ 	.byte	0x08
	.zero		1


	//   ....[36]....
        /*02cc*/ 	.word	0x000008d0
        /*02d0*/ 	.word	0x000000ff
        /*02d4*/ 	.word	0x00000118
        /*02d8*/ 	.short	0x0100
        /*02da*/ 	.byte	0x08
	.zero		1


	//   ....[37]....
        /*02dc*/ 	.word	0x000008e0
        /*02e0*/ 	.word	0x000000ff
        /*02e4*/ 	.word	0x00000128
        /*02e8*/ 	.short	0x0100
        /*02ea*/ 	.byte	0x08
	.zero		1


	//   ....[38]....
        /*02ec*/ 	.word	0x00000ba0
        /*02f0*/ 	.word	0x000000ff
        /*02f4*/ 	.word	0x00000130
        /*02f8*/ 	.short	0x0100
        /*02fa*/ 	.byte	0x08
	.zero		1


	//   ....[39]....
        /*02fc*/ 	.word	0x00000be0
        /*0300*/ 	.word	0x000000ff
        /*0304*/ 	.word	0x00000138
        /*0308*/ 	.short	0x0100
        /*030a*/ 	.byte	0x08
	.zero		1


	//   ....[40]....
        /*030c*/ 	.word	0x00001a20
        /*0310*/ 	.word	0x000000ff
        /*0314*/ 	.word	0x00000000
        /*0318*/ 	.short	0x010a
        /*031a*/ 	.byte	0x05
	.zero		1


	//   ....[41]....
        /*031c*/ 	.word	0x00001a60
        /*0320*/ 	.word	0x000000ff
        /*0324*/ 	.word	0x00000000
        /*0328*/ 	.short	0x010a
        /*032a*/ 	.byte	0x05
	.zero		1


	//   ....[42]....
        /*032c*/ 	.word	0x00002080
        /*0330*/ 	.word	0x000000ff
        /*0334*/ 	.word	0x00000000
        /*0338*/ 	.short	0x010a
        /*033a*/ 	.byte	0x08
	.zero		1


	//   ....[43]....
        /*033c*/ 	.word	0x000020c0
        /*0340*/ 	.word	0x000000ff
        /*0344*/ 	.word	0x00000000
        /*0348*/ 	.short	0x010a
        /*034a*/ 	.byte	0x08
	.zero		1


	//   ....[44]....
        /*034c*/ 	.word	0x00002500
        /*0350*/ 	.word	0x000000ff
        /*0354*/ 	.word	0x00000000
        /*0358*/ 	.short	0x0101
        /*035a*/ 	.byte	0x07
	.zero		1


	//   ....[45]....
        /*035c*/ 	.word	0x00002930
        /*0360*/ 	.word	0x000000ff
        /*0364*/ 	.word	0x00000000
        /*0368*/ 	.short	0x0101
        /*036a*/ 	.byte	0x05
	.zero		1


	//   ....[46]....
        /*036c*/ 	.word	0x00003590
        /*0370*/ 	.word	0x00000014
        /*0374*/ 	.word	0x00000110
        /*0378*/ 	.short	0x010a
        /*037a*/ 	.byte	0x3f
	.zero		1


	//   ....[47]....
        /*037c*/ 	.word	0x00003830
        /*0380*/ 	.word	0x00000007
        /*0384*/ 	.word	0x00000000
        /*0388*/ 	.short	0x0101
        /*038a*/ 	.byte	0x3f
	.zero		1


	//   ....[48]....
        /*038c*/ 	.word	0x00003f10
        /*0390*/ 	.word	0x0000000e
        /*0394*/ 	.word	0x00000110
        /*0398*/ 	.short	0x010a
        /*039a*/ 	.byte	0x3f
	.zero		1


	//   ....[49]....
        /*039c*/ 	.word	0x00004150
        /*03a0*/ 	.word	0x00000007
        /*03a4*/ 	.word	0x00000000
        /*03a8*/ 	.short	0x0101
        /*03aa*/ 	.byte	0x3f
	.zero		1


	//   ....[50]....
        /*03ac*/ 	.word	0x000054d0
        /*03b0*/ 	.word	0x000000ff
        /*03b4*/ 	.word	0x00000138
        /*03b8*/ 	.short	0x010a
        /*03ba*/ 	.byte	0x04
	.zero		1


	//   ....[51]....
        /*03bc*/ 	.word	0x000058d0
        /*03c0*/ 	.word	0x000000ff
        /*03c4*/ 	.word	0x00000120
        /*03c8*/ 	.short	0x010a
        /*03ca*/ 	.byte	0x05
	.zero		1


	//   ....[52]....
        /*03cc*/ 	.word	0x000059c0
        /*03d0*/ 	.word	0x000000ff
        /*03d4*/ 	.word	0x00000110
        /*03d8*/ 	.short	0x010b
        /*03da*/ 	.byte	0x05
	.zero		1


	//   ....[53]....
        /*03dc*/ 	.word	0x00005a20
        /*03e0*/ 	.word	0x000000ff
        /*03e4*/ 	.word	0x00000000
        /*03e8*/ 	.short	0x0101
        /*03ea*/ 	.byte	0x04
	.zero		1


	//   ....[54]....
        /*03ec*/ 	.word	0x00005a50
        /*03f0*/ 	.word	0x000000ff
        /*03f4*/ 	.word	0x00000128
        /*03f8*/ 	.short	0x010a
        /*03fa*/ 	.byte	0x05
	.zero		1


	//   ....[55]....
        /*03fc*/ 	.word	0x00005b60
        /*0400*/ 	.word	0x000000ff
        /*0404*/ 	.word	0x00000118
        /*0408*/ 	.short	0x010b
        /*040a*/ 	.byte	0x05
	.zero		1


	//   ....[56]....
        /*040c*/ 	.word	0x00005c50
        /*0410*/ 	.word	0x000000ff
        /*0414*/ 	.word	0x00000000
        /*0418*/ 	.short	0x0101
        /*041a*/ 	.byte	0x04
	.zero		1


	//   ....[57]....
        /*041c*/ 	.word	0x000062a0
        /*0420*/ 	.word	0x00000005
        /*0424*/ 	.word	0x00000120
        /*0428*/ 	.short	0x010a
        /*042a*/ 	.byte	0x3f
	.zero		1


	//   ....[58]....
        /*042c*/ 	.word	0x000062f0
        /*0430*/ 	.word	0x00000005
        /*0434*/ 	.word	0x00000128
        /*0438*/ 	.short	0x010a
        /*043a*/ 	.byte	0x3f
	.zero		1


	//   ....[59]....
        /*043c*/ 	.word	0x00006620
        /*0440*/ 	.word	0x0000000f
        /*0444*/ 	.word	0x00000088
        /*0448*/ 	.short	0x010a
        /*044a*/ 	.byte	0x3f
	.zero		1


	//   ....[60]....
        /*044c*/ 	.word	0x000069a0
        /*0450*/ 	.word	0x00000006
        /*0454*/ 	.word	0x00000138
        /*0458*/ 	.short	0x0101
        /*045a*/ 	.byte	0x3f
	.zero		1


	//   ....[61]....
        /*045c*/ 	.word	0x000070e0
        /*0460*/ 	.word	0x00000007
        /*0464*/ 	.word	0x00000000
        /*0468*/ 	.short	0x010a
        /*046a*/ 	.byte	0x3f
	.zero		1


	//   ....[62]....
        /*046c*/ 	.word	0x00007160
        /*0470*/ 	.word	0x00000009
        /*0474*/ 	.word	0x00000000
        /*0478*/ 	.short	0x010a
        /*047a*/ 	.byte	0x3f
	.zero		1


	//   ....[63]....
        /*047c*/ 	.word	0x000071f0
        /*0480*/ 	.word	0x00000006
        /*0484*/ 	.word	0x00000000
        /*0488*/ 	.short	0x010a
        /*048a*/ 	.byte	0x3f
	.zero		1


	//   ....[64]....
        /*048c*/ 	.word	0x00007280
        /*0490*/ 	.word	0x00000009
        /*0494*/ 	.word	0x00000000
        /*0498*/ 	.short	0x010a
        /*049a*/ 	.byte	0x3f
	.zero		1


	//   ....[65]....
        /*049c*/ 	.word	0x00007310
        /*04a0*/ 	.word	0x00000006
        /*04a4*/ 	.word	0x00000000
        /*04a8*/ 	.short	0x010a
        /*04aa*/ 	.byte	0x3f
	.zero		1


	//   ....[66]....
        /*04ac*/ 	.word	0x000073a0
        /*04b0*/ 	.word	0x00000009
        /*04b4*/ 	.word	0x00000000
        /*04b8*/ 	.short	0x010a
        /*04ba*/ 	.byte	0x3f
	.zero		1


	//   ....[67]....
        /*04bc*/ 	.word	0x00007430
        /*04c0*/ 	.word	0x00000006
        /*04c4*/ 	.word	0x00000000
        /*04c8*/ 	.short	0x010a
        /*04ca*/ 	.byte	0x3f
	.zero		1


	//   ....[68]....
        /*04cc*/ 	.word	0x000074c0
        /*04d0*/ 	.word	0x00000009
        /*04d4*/ 	.word	0x00000000
        /*04d8*/ 	.short	0x010a
        /*04da*/ 	.byte	0x3f
	.zero		1


	//   ....[69]....
        /*04dc*/ 	.word	0x00007550
        /*04e0*/ 	.word	0x00000006
        /*04e4*/ 	.word	0x00000000
        /*04e8*/ 	.short	0x010a
        /*04ea*/ 	.byte	0x3f
	.zero		1


	//   ....[70]....
        /*04ec*/ 	.word	0x000075e0
        /*04f0*/ 	.word	0x00000009
        /*04f4*/ 	.word	0x00000000
        /*04f8*/ 	.short	0x010a
        /*04fa*/ 	.byte	0x3f
	.zero		1


	//   ....[71]....
        /*04fc*/ 	.word	0x00007670
        /*0500*/ 	.word	0x00000006
        /*0504*/ 	.word	0x00000000
        /*0508*/ 	.short	0x010a
        /*050a*/ 	.byte	0x3f
	.zero		1


	//   ....[72]....
        /*050c*/ 	.word	0x00007700
        /*0510*/ 	.word	0x00000009
        /*0514*/ 	.word	0x00000000
        /*0518*/ 	.short	0x010a
        /*051a*/ 	.byte	0x3f
	.zero		1


	//   ....[73]....
        /*051c*/ 	.word	0x00007790
        /*0520*/ 	.word	0x00000006
        /*0524*/ 	.word	0x00000000
        /*0528*/ 	.short	0x010a
        /*052a*/ 	.byte	0x3f
	.zero		1


	//   ....[74]....
        /*052c*/ 	.word	0x00007820
        /*0530*/ 	.word	0x00000009
        /*0534*/ 	.word	0x00000000
        /*0538*/ 	.short	0x010a
        /*053a*/ 	.byte	0x3f
	.zero		1


	//   ....[75]....
        /*053c*/ 	.word	0x000078b0
        /*0540*/ 	.word	0x00000006
        /*0544*/ 	.word	0x00000000
        /*0548*/ 	.short	0x010a
        /*054a*/ 	.byte	0x3f
	.zero		1


	//   ....[76]....
        /*054c*/ 	.word	0x00007940
        /*0550*/ 	.word	0x00000009
        /*0554*/ 	.word	0x00000000
        /*0558*/ 	.short	0x010a
        /*055a*/ 	.byte	0x3f
	.zero		1


	//   ....[77]....
        /*055c*/ 	.word	0x000079d0
        /*0560*/ 	.word	0x00000003
        /*0564*/ 	.word	0x00000000
        /*0568*/ 	.short	0x010a
        /*056a*/ 	.byte	0x3f
	.zero		1


	//   ....[78]....
        /*056c*/ 	.word	0x00007a40
        /*0570*/ 	.word	0x00000003
        /*0574*/ 	.word	0x00000000
        /*0578*/ 	.short	0x010a
        /*057a*/ 	.byte	0x3f
	.zero		1


	//   ....[79]....
        /*057c*/ 	.word	0x00007aa0
        /*0580*/ 	.word	0x00000004
        /*0584*/ 	.word	0x00000000
        /*0588*/ 	.short	0x010a
        /*058a*/ 	.byte	0x3f
	.zero		1


	//   ....[80]....
        /*058c*/ 	.word	0x00007af0
        /*0590*/ 	.word	0x00000014
        /*0594*/ 	.word	0x00000110
        /*0598*/ 	.short	0x010a
        /*059a*/ 	.byte	0x3f
	.zero		1


	//   ....[81]....
        /*059c*/ 	.word	0x00007b40
        /*05a0*/ 	.word	0x0000000e
        /*05a4*/ 	.word	0x00000110
        /*05a8*/ 	.short	0x010a
        /*05aa*/ 	.byte	0x3f
	.zero		1


	//   ....[82]....
        /*05ac*/ 	.word	0x00007ba0
        /*05b0*/ 	.word	0x00000006
        /*05b4*/ 	.word	0x00000138
        /*05b8*/ 	.short	0x010a
        /*05ba*/ 	.byte	0x3f
	.zero		1


	//   ....[83]....
        /*05bc*/ 	.word	0x00007c00
        /*05c0*/ 	.word	0x00000005
        /*05c4*/ 	.word	0x00000120
        /*05c8*/ 	.short	0x010a
        /*05ca*/ 	.byte	0x3f
	.zero		1


	//   ....[84]....
        /*05cc*/ 	.word	0x00007c60
        /*05d0*/ 	.word	0x00000005
        /*05d4*/ 	.word	0x00000128
        /*05d8*/ 	.short	0x010a
        /*05da*/ 	.byte	0x3f
	.zero		1


	//   ....[85]....
        /*05dc*/ 	.word	0x00007cb0
        /*05e0*/ 	.word	0x00000005
        /*05e4*/ 	.word	0x00000120
        /*05e8*/ 	.short	0x010a
        /*05ea*/ 	.byte	0x3f
	.zero		1


	//   ....[86]....
        /*05ec*/ 	.word	0x00007d80
        /*05f0*/ 	.word	0x0000000f
        /*05f4*/ 	.word	0x00000088
        /*05f8*/ 	.short	0x010a
        /*05fa*/ 	.byte	0x3f
	.zero		1


	//   ....[87]....
        /*05fc*/ 	.word	0x00007e50
        /*0600*/ 	.word	0x00000007
        /*0604*/ 	.word	0x00000000
        /*0608*/ 	.short	0x010a
        /*060a*/ 	.byte	0x3f
	.zero		1


	//   ....[88]....
        /*060c*/ 	.word	0x00007ea0
        /*0610*/ 	.word	0x00000009
        /*0614*/ 	.word	0x00000000
        /*0618*/ 	.short	0x010a
        /*061a*/ 	.byte	0x3f
	.zero		1


	//   ....[89]....
        /*061c*/ 	.word	0x00007ef0
        /*0620*/ 	.word	0x00000006
        /*0624*/ 	.word	0x00000000
        /*0628*/ 	.short	0x010a
        /*062a*/ 	.byte	0x3f
	.zero		1


	//   ....[90]....
        /*062c*/ 	.word	0x00007f40
        /*0630*/ 	.word	0x00000009
        /*0634*/ 	.word	0x00000000
        /*0638*/ 	.short	0x010a
        /*063a*/ 	.byte	0x3f
	.zero		1


	//   ....[91]....
        /*063c*/ 	.word	0x00007f90
        /*0640*/ 	.word	0x00000006
        /*0644*/ 	.word	0x00000000
        /*0648*/ 	.short	0x010a
        /*064a*/ 	.byte	0x3f
	.zero		1


	//   ....[92]....
        /*064c*/ 	.word	0x00007fe0
        /*0650*/ 	.word	0x00000009
        /*0654*/ 	.word	0x00000000
        /*0658*/ 	.short	0x010a
        /*065a*/ 	.byte	0x3f
	.zero		1


	//   ....[93]....
        /*065c*/ 	.word	0x00008030
        /*0660*/ 	.word	0x00000006
        /*0664*/ 	.word	0x00000000
        /*0668*/ 	.short	0x010a
        /*066a*/ 	.byte	0x3f
	.zero		1


	//   ....[94]....
        /*066c*/ 	.word	0x00008080
        /*0670*/ 	.word	0x00000009
        /*0674*/ 	.word	0x00000000
        /*0678*/ 	.short	0x010a
        /*067a*/ 	.byte	0x3f
	.zero		1


	//   ....[95]....
        /*067c*/ 	.word	0x000080d0
        /*0680*/ 	.word	0x00000006
        /*0684*/ 	.word	0x00000000
        /*0688*/ 	.short	0x010a
        /*068a*/ 	.byte	0x3f
	.zero		1


	//   ....[96]....
        /*068c*/ 	.word	0x00008120
        /*0690*/ 	.word	0x00000009
        /*0694*/ 	.word	0x00000000
        /*0698*/ 	.short	0x010a
        /*069a*/ 	.byte	0x3f
	.zero		1


	//   ....[97]....
        /*069c*/ 	.word	0x00008170
        /*06a0*/ 	.word	0x00000006
        /*06a4*/ 	.word	0x00000000
        /*06a8*/ 	.short	0x010a
        /*06aa*/ 	.byte	0x3f
	.zero		1


	//   ....[98]....
        /*06ac*/ 	.word	0x000081c0
        /*06b0*/ 	.word	0x00000009
        /*06b4*/ 	.word	0x00000000
        /*06b8*/ 	.short	0x010a
        /*06ba*/ 	.byte	0x3f
	.zero		1


	//   ....[99]....
        /*06bc*/ 	.word	0x00008210
        /*06c0*/ 	.word	0x00000006
        /*06c4*/ 	.word	0x00000000
        /*06c8*/ 	.short	0x010a
        /*06ca*/ 	.byte	0x3f
	.zero		1


	//   ....[100]....
        /*06cc*/ 	.word	0x00008260
        /*06d0*/ 	.word	0x00000009
        /*06d4*/ 	.word	0x00000000
        /*06d8*/ 	.short	0x010a
        /*06da*/ 	.byte	0x3f
	.zero		1


	//   ....[101]....
        /*06dc*/ 	.word	0x000082b0
        /*06e0*/ 	.word	0x00000006
        /*06e4*/ 	.word	0x00000000
        /*06e8*/ 	.short	0x010a
        /*06ea*/ 	.byte	0x3f
	.zero		1


	//   ....[102]....
        /*06ec*/ 	.word	0x00008300
        /*06f0*/ 	.word	0x00000009
        /*06f4*/ 	.word	0x00000000
        /*06f8*/ 	.short	0x010a
        /*06fa*/ 	.byte	0x3f
	.zero		1


	//----- nvinfo : EIATTR_NUM_MBARRIERS
	.align		4
.L_35:
        /*06fc*/ 	.byte	0x03, 0x38
        /*06fe*/ 	.short	0x0028


	//----- nvinfo : EIATTR_EXIT_INSTR_OFFSETS
	.align		4
        /*0700*/ 	.byte	0x04, 0x1c
        /*0702*/ 	.short	(.L_37 - .L_36)


	//   ....[0]....
.L_36:
        /*0704*/ 	.word	0x00000c80


	//   ....[1]....
        /*0708*/ 	.word	0x000014a0


	//   ....[2]....
        /*070c*/ 	.word	0x00004df0


	//   ....[3]....
        /*0710*/ 	.word	0x00005410


	//   ....[4]....
        /*0714*/ 	.word	0x00005460


	//   ....[5]....
        /*0718*/ 	.word	0x00006340


	//   ....[6]....
        /*071c*/ 	.word	0x00007a20


	//----- nvinfo : EIATTR_MAX_THREADS
	.align		4
.L_37:
        /*0720*/ 	.byte	0x04, 0x05
        /*0722*/ 	.short	(.L_39 - .L_38)
.L_38:
        /*0724*/ 	.word	0x00000180
        /*0728*/ 	.word	0x00000001
        /*072c*/ 	.word	0x00000001


	//----- nvinfo : EIATTR_CRS_STACK_SIZE
	.align		4
.L_39:
        /*0730*/ 	.byte	0x04, 0x1e
        /*0732*/ 	.short	(.L_41 - .L_40)
.L_40:
        /*0734*/ 	.word	0x00000000


	//----- nvinfo : EIATTR_CBANK_PARAM_SIZE
	.align		4
.L_41:
        /*0738*/ 	.byte	0x03, 0x19
        /*073a*/ 	.short	0x0770


	//----- nvinfo : EIATTR_PARAM_CBANK
	.align		4
        /*073c*/ 	.byte	0x04, 0x0a
        /*073e*/ 	.short	(.L_43 - .L_42)
	.align		4
.L_42:
        /*0740*/ 	.word	index@(.nv.constant0._ZN7cutlass13device_kernelINS_4gemm6kernel13GemmUniversalIN4cute5tupleIJiiiiEEENS1_10collective13CollectiveMmaINS1_37MainloopSm90TmaGmmaWarpSpecializedFP8ILi17ENS5_IJNS4_1CILi1EEESB_SB_EEENS1_35KernelTmaWarpSpecializedCooperativeEEENS5_IJNSA_ILi128EEENSA_ILi64EEESG_EEENS_12float_e4m3_tENS5_IJlSB_lEEESI_SJ_NS4_8TiledMMAINS4_8MMA_AtomIJNS4_4SM904GMMA30MMA_64x64x32_F32E4M3E4M3_SS_TNILNSN_7ScaleInE1ELSP_1EEEEEENS4_6LayoutINS5_IJNSA_ILi2EEESB_SB_EEENS5_IJSB_NSA_ILi0EEESV_EEEEENS5_IJNS4_10UnderscoreESY_SY_EEEEENS4_13SM90_TMA_LOADENS4_14ComposedLayoutINS4_7SwizzleILi2ELi4ELi3EEENS4_18smem_ptr_flag_bitsILi8EEENSS_INS5_IJNSA_ILi8EEESG_EEENS5_IJSG_SB_EEEEEEEvNS4_8identityES11_S1B_vS1C_EENS_8epilogue10collective18CollectiveEpilogueINS1E_22Sm90TmaWarpSpecializedILi2ELi2ELi16ELb0ELb0EEEJSH_NS5_IJSF_NSA_ILi32EEEEEESI_SJ_SI_SJ_NS1E_6fusion15FusionCallbacksIS1I_NS1L_17LinCombPerRowBiasISI_fSI_SI_fLi16ELNS_15FloatRoundStyleE2EEESH_S1K_JEEES11_NS12_INS13_ILi1ELi4ELi3EEES16_NSS_INS5_IJS17_S1J_EEENS5_IJS1J_SB_EEEEEEENS4_39AutoVectorizingCopyWithAssumedAlignmentILi128EEENS4_14SM90_TMA_STOREES1V_S1X_NS4_9Copy_AtomIJNS4_17SM90_U32x4_STSM_NENS_6half_tEEEEvEEEvvEEEEvNT_6ParamsE)
        /*0744*/ 	.short	0x0210
        /*0746*/ 	.short	0x0770


	//----- nvinfo : EIATTR_SW_WAR
	.align		4
.L_43:
        /*0748*/ 	.byte	0x04, 0x36
        /*074a*/ 	.short	(.L_45 - .L_44)
.L_44:
        /*074c*/ 	.word	0x00000008
.L_45:


//--------------------- .nv.callgraph             --------------------------
	.section	.nv.callgraph,"",@"SHT_CUDA_CALLGRAPH"
	.align	4
	.sectionentsize	8
	.align		4
        /*0000*/ 	.word	0x00000000
	.align		4
        /*0004*/ 	.word	0xffffffff
	.align		4
        /*0008*/ 	.word	index@(_ZN7cutlass13device_kernelINS_4gemm6kernel13GemmUniversalIN4cute5tupleIJiiiiEEENS1_10collective13CollectiveMmaINS1_37MainloopSm90TmaGmmaWarpSpecializedFP8ILi17ENS5_IJNS4_1CILi1EEESB_SB_EEENS1_35KernelTmaWarpSpecializedCooperativeEEENS5_IJNSA_ILi128EEENSA_ILi64EEESG_EEENS_12float_e4m3_tENS5_IJlSB_lEEESI_SJ_NS4_8TiledMMAINS4_8MMA_AtomIJNS4_4SM904GMMA30MMA_64x64x32_F32E4M3E4M3_SS_TNILNSN_7ScaleInE1ELSP_1EEEEEENS4_6LayoutINS5_IJNSA_ILi2EEESB_SB_EEENS5_IJSB_NSA_ILi0EEESV_EEEEENS5_IJNS4_10UnderscoreESY_SY_EEEEENS4_13SM90_TMA_LOADENS4_14ComposedLayoutINS4_7SwizzleILi2ELi4ELi3EEENS4_18smem_ptr_flag_bitsILi8EEENSS_INS5_IJNSA_ILi8EEESG_EEENS5_IJSG_SB_EEEEEEEvNS4_8identityES11_S1B_vS1C_EENS_8epilogue10collective18CollectiveEpilogueINS1E_22Sm90TmaWarpSpecializedILi2ELi2ELi16ELb0ELb0EEEJSH_NS5_IJSF_NSA_ILi32EEEEEESI_SJ_SI_SJ_NS1E_6fusion15FusionCallbacksIS1I_NS1L_17LinCombPerRowBiasISI_fSI_SI_fLi16ELNS_15FloatRoundStyleE2EEESH_S1K_JEEES11_NS12_INS13_ILi1ELi4ELi3EEES16_NSS_INS5_IJS17_S1J_EEENS5_IJS1J_SB_EEEEEEENS4_39AutoVectorizingCopyWithAssumedAlignmentILi128EEENS4_14SM90_TMA_STOREES1V_S1X_NS4_9Copy_AtomIJNS4_17SM90_U32x4_STSM_NENS_6half_tEEEEvEEEvvEEEEvNT_6ParamsE)
	.align		4
        /*000c*/ 	.word	index@(__assertfail)
	.align		4
        /*0010*/ 	.word	0x00000000
	.align		4
        /*0014*/ 	.word	0xfffffffe
	.align		4
        /*0018*/ 	.word	0x00000000
	.align		4
        /*001c*/ 	.word	0xfffffffd
	.align		4
        /*0020*/ 	.word	0x00000000
	.align		4
        /*0024*/ 	.word	0xfffffffc


//--------------------- .nv.constant4             --------------------------
	.section	.nv.constant4,"a",@progbits
	.align	8
	.align		8
.nv.constant4:
        /*0000*/ 	.dword	__assertfail
	.align		8
        /*0008*/ 	.dword	__unnamed_1
	.align		8
        /*0010*/ 	.dword	_ZN39_INTERNAL_c7893177_4_k_cu_81aea7fd_33384cuda3std3__45__cpo5beginE
	.align		8
        /*0018*/ 	.dword	_ZN39_INTERNAL_c7893177_4_k_cu_81aea7fd_33384cuda3std3__45__cpo3endE
	.align		8
        /*0020*/ 	.dword	_ZN39_INTERNAL_c7893177_4_k_cu_81aea7fd_33384cuda3std3__45__cpo6cbeginE
	.align		8
        /*0028*/ 	.dword	_ZN39_INTERNAL_c7893177_4_k_cu_81aea7fd_33384cuda3std3__45__cpo4cendE
	.align		8
        /*0030*/ 	.dword	_ZN39_INTERNAL_c7893177_4_k_cu_81aea7fd_33384cuda3std3__441_GLOBAL__N__c7893177_4_k_cu_81aea7fd_33386ignoreE
	.align		8
        /*0038*/ 	.dword	_ZN39_INTERNAL_c7893177_4_k_cu_81aea7fd_33384cuda3std3__419piecewise_constructE
	.align		8
        /*0040*/ 	.dword	_ZN39_INTERNAL_c7893177_4_k_cu_81aea7fd_33384cuda3std3__48in_placeE
	.align		8
        /*0048*/ 	.dword	_ZN39_INTERNAL_c7893177_4_k_cu_81aea7fd_33384cuda3std6ranges3__45__cpo4swapE
	.align		8
        /*0050*/ 	.dword	_ZN39_INTERNAL_c7893177_4_k_cu_81aea7fd_33384cuda3std6ranges3__45__cpo9iter_moveE
	.align		8
        /*0058*/ 	.dword	_ZN39_INTERNAL_c7893177_4_k_cu_81aea7fd_33384cute7productE
	.align		8
        /*0060*/ 	.dword	_ZN39_INTERNAL_c7893177_4_k_cu_81aea7fd_33384cute1_E
	.align		8
        /*0068*/ 	.dword	$str$24
	.align		8
        /*0070*/ 	.dword	$str$25


//--------------------- .text._ZN7cutlass13device_kernelINS_4gemm6kernel13GemmUniversalIN4cute5tupleIJiiiiEEENS1_10collective13CollectiveMmaINS1_37MainloopSm90TmaGmmaWarpSpecializedFP8ILi17ENS5_IJNS4_1CILi1EEESB_SB_EEENS1_35KernelTmaWarpSpecializedCooperativeEEENS5_IJNSA_ILi128EEENSA_ILi64EEESG_EEENS_12float_e4m3_tENS5_IJlSB_lEEESI_SJ_NS4_8TiledMMAINS4_8MMA_AtomIJNS4_4SM904GMMA30MMA_64x64x32_F32E4M3E4M3_SS_TNILNSN_7ScaleInE1ELSP_1EEEEEENS4_6LayoutINS5_IJNSA_ILi2EEESB_SB_EEENS5_IJSB_NSA_ILi0EEESV_EEEEENS5_IJNS4_10UnderscoreESY_SY_EEEEENS4_13SM90_TMA_LOADENS4_14ComposedLayoutINS4_7SwizzleILi2ELi4ELi3EEENS4_18smem_ptr_flag_bitsILi8EEENSS_INS5_IJNSA_ILi8EEESG_EEENS5_IJSG_SB_EEEEEEEvNS4_8identityES11_S1B_vS1C_EENS_8epilogue10collective18CollectiveEpilogueINS1E_22Sm90TmaWarpSpecializedILi2ELi2ELi16ELb0ELb0EEEJSH_NS5_IJSF_NSA_ILi32EEEEEESI_SJ_SI_SJ_NS1E_6fusion15FusionCallbacksIS1I_NS1L_17LinCombPerRowBiasISI_fSI_SI_fLi16ELNS_15FloatRoundStyleE2EEESH_S1K_JEEES11_NS12_INS13_ILi1ELi4ELi3EEES16_NSS_INS5_IJS17_S1J_EEENS5_IJS1J_SB_EEEEEEENS4_39AutoVectorizingCopyWithAssumedAlignmentILi128EEENS4_14SM90_TMA_STOREES1V_S1X_NS4_9Copy_AtomIJNS4_17SM90_U32x4_STSM_NENS_6half_tEEEEvEEEvvEEEEvNT_6ParamsE --------------------------
	.section	.text._ZN7cutlass13device_kernelINS_4gemm6kernel13GemmUniversalIN4cute5tupleIJiiiiEEENS1_10collective13CollectiveMmaINS1_37MainloopSm90TmaGmmaWarpSpecializedFP8ILi17ENS5_IJNS4_1CILi1EEESB_SB_EEENS1_35KernelTmaWarpSpecializedCooperativeEEENS5_IJNSA_ILi128EEENSA_ILi64EEESG_EEENS_12float_e4m3_tENS5_IJlSB_lEEESI_SJ_NS4_8TiledMMAINS4_8MMA_AtomIJNS4_4SM904GMMA30MMA_64x64x32_F32E4M3E4M3_SS_TNILNSN_7ScaleInE1ELSP_1EEEEEENS4_6LayoutINS5_IJNSA_ILi2EEESB_SB_EEENS5_IJSB_NSA_ILi0EEESV_EEEEENS5_IJNS4_10UnderscoreESY_SY_EEEEENS4_13SM90_TMA_LOADENS4_14ComposedLayoutINS4_7SwizzleILi2ELi4ELi3EEENS4_18smem_ptr_flag_bitsILi8EEENSS_INS5_IJNSA_ILi8EEESG_EEENS5_IJSG_SB_EEEEEEEvNS4_8identityES11_S1B_vS1C_EENS_8epilogue10collective18CollectiveEpilogueINS1E_22Sm90TmaWarpSpecializedILi2ELi2ELi16ELb0ELb0EEEJSH_NS5_IJSF_NSA_ILi32EEEEEESI_SJ_SI_SJ_NS1E_6fusion15FusionCallbacksIS1I_NS1L_17LinCombPerRowBiasISI_fSI_SI_fLi16ELNS_15FloatRoundStyleE2EEESH_S1K_JEEES11_NS12_INS13_ILi1ELi4ELi3EEES16_NSS_INS5_IJS17_S1J_EEENS5_IJS1J_SB_EEEEEEENS4_39AutoVectorizingCopyWithAssumedAlignmentILi128EEENS4_14SM90_TMA_STOREES1V_S1X_NS4_9Copy_AtomIJNS4_17SM90_U32x4_STSM_NENS_6half_tEEEEvEEEvvEEEEvNT_6ParamsE,"ax",@progbits
	.align	128
.text._ZN7cutlass13device_kernelINS_4gemm6kernel13GemmUniversalIN4cute5tupleIJiiiiEEENS1_10collective13CollectiveMmaINS1_37MainloopSm90TmaGmmaWarpSpecializedFP8ILi17ENS5_IJNS4_1CILi1EEESB_SB_EEENS1_35KernelTmaWarpSpecializedCooperativeEEENS5_IJNSA_ILi128EEENSA_ILi64EEESG_EEENS_12float_e4m3_tENS5_IJlSB_lEEESI_SJ_NS4_8TiledMMAINS4_8MMA_AtomIJNS4_4SM904GMMA30MMA_64x64x32_F32E4M3E4M3_SS_TNILNSN_7ScaleInE1ELSP_1EEEEEENS4_6LayoutINS5_IJNSA_ILi2EEESB_SB_EEENS5_IJSB_NSA_ILi0EEESV_EEEEENS5_IJNS4_10UnderscoreESY_SY_EEEEENS4_13SM90_TMA_LOADENS4_14ComposedLayoutINS4_7SwizzleILi2ELi4ELi3EEENS4_18smem_ptr_flag_bitsILi8EEENSS_INS5_IJNSA_ILi8EEESG_EEENS5_IJSG_SB_EEEEEEEvNS4_8identityES11_S1B_vS1C_EENS_8epilogue10collective18CollectiveEpilogueINS1E_22Sm90TmaWarpSpecializedILi2ELi2ELi16ELb0ELb0EEEJSH_NS5_IJSF_NSA_ILi32EEEEEESI_SJ_SI_SJ_NS1E_6fusion15FusionCallbacksIS1I_NS1L_17LinCombPerRowBiasISI_fSI_SI_fLi16ELNS_15FloatRoundStyleE2EEESH_S1K_JEEES11_NS12_INS13_ILi1ELi4ELi3EEES16_NSS_INS5_IJS17_S1J_EEENS5_IJS1J_SB_EEEEEEENS4_39AutoVectorizingCopyWithAssumedAlignmentILi128EEENS4_14SM90_TMA_STOREES1V_S1X_NS4_9Copy_AtomIJNS4_17SM90_U32x4_STSM_NENS_6half_tEEEEvEEEvvEEEEvNT_6ParamsE:
        .type           _ZN7cutlass13device_kernelINS_4gemm6kernel13GemmUniversalIN4cute5tupleIJiiiiEEENS1_10collective13CollectiveMmaINS1_37MainloopSm90TmaGmmaWarpSpecializedFP8ILi17ENS5_IJNS4_1CILi1EEESB_SB_EEENS1_35KernelTmaWarpSpecializedCooperativeEEENS5_IJNSA_ILi128EEENSA_ILi64EEESG_EEENS_12float_e4m3_tENS5_IJlSB_lEEESI_SJ_NS4_8TiledMMAINS4_8MMA_AtomIJNS4_4SM904GMMA30MMA_64x64x32_F32E4M3E4M3_SS_TNILNSN_7ScaleInE1ELSP_1EEEEEENS4_6LayoutINS5_IJNSA_ILi2EEESB_SB_EEENS5_IJSB_NSA_ILi0EEESV_EEEEENS5_IJNS4_10UnderscoreESY_SY_EEEEENS4_13SM90_TMA_LOADENS4_14ComposedLayoutINS4_7SwizzleILi2ELi4ELi3EEENS4_18smem_ptr_flag_bitsILi8EEENSS_INS5_IJNSA_ILi8EEESG_EEENS5_IJSG_SB_EEEEEEEvNS4_8identityES11_S1B_vS1C_EENS_8epilogue10collective18CollectiveEpilogueINS1E_22Sm90TmaWarpSpecializedILi2ELi2ELi16ELb0ELb0EEEJSH_NS5_IJSF_NSA_ILi32EEEEEESI_SJ_SI_SJ_NS1E_6fusion15FusionCallbacksIS1I_NS1L_17LinCombPerRowBiasISI_fSI_SI_fLi16ELNS_15FloatRoundStyleE2EEESH_S1K_JEEES11_NS12_INS13_ILi1ELi4ELi3EEES16_NSS_INS5_IJS17_S1J_EEENS5_IJS1J_SB_EEEEEEENS4_39AutoVectorizingCopyWithAssumedAlignmentILi128EEENS4_14SM90_TMA_STOREES1V_S1X_NS4_9Copy_AtomIJNS4_17SM90_U32x4_STSM_NENS_6half_tEEEEvEEEvvEEEEvNT_6ParamsE,@function
        .size           _ZN7cutlass13device_kernelINS_4gemm6kernel13GemmUniversalIN4cute5tupleIJiiiiEEENS1_10collective13CollectiveMmaINS1_37MainloopSm90TmaGmmaWarpSpecializedFP8ILi17ENS5_IJNS4_1CILi1EEESB_SB_EEENS1_35KernelTmaWarpSpecializedCooperativeEEENS5_IJNSA_ILi128EEENSA_ILi64EEESG_EEENS_12float_e4m3_tENS5_IJlSB_lEEESI_SJ_NS4_8TiledMMAINS4_8MMA_AtomIJNS4_4SM904GMMA30MMA_64x64x32_F32E4M3E4M3_SS_TNILNSN_7ScaleInE1ELSP_1EEEEEENS4_6LayoutINS5_IJNSA_ILi2EEESB_SB_EEENS5_IJSB_NSA_ILi0EEESV_EEEEENS5_IJNS4_10UnderscoreESY_SY_EEEEENS4_13SM90_TMA_LOADENS4_14ComposedLayoutINS4_7SwizzleILi2ELi4ELi3EEENS4_18smem_ptr_flag_bitsILi8EEENSS_INS5_IJNSA_ILi8EEESG_EEENS5_IJSG_SB_EEEEEEEvNS4_8identityES11_S1B_vS1C_EENS_8epilogue10collective18CollectiveEpilogueINS1E_22Sm90TmaWarpSpecializedILi2ELi2ELi16ELb0ELb0EEEJSH_NS5_IJSF_NSA_ILi32EEEEEESI_SJ_SI_SJ_NS1E_6fusion15FusionCallbacksIS1I_NS1L_17LinCombPerRowBiasISI_fSI_SI_fLi16ELNS_15FloatRoundStyleE2EEESH_S1K_JEEES11_NS12_INS13_ILi1ELi4ELi3EEES16_NSS_INS5_IJS17_S1J_EEENS5_IJS1J_SB_EEEEEEENS4_39AutoVectorizingCopyWithAssumedAlignmentILi128EEENS4_14SM90_TMA_STOREES1V_S1X_NS4_9Copy_AtomIJNS4_17SM90_U32x4_STSM_NENS_6half_tEEEEvEEEvvEEEEvNT_6ParamsE,(.L_x_172 - _ZN7cutlass13device_kernelINS_4gemm6kernel13GemmUniversalIN4cute5tupleIJiiiiEEENS1_10collective13CollectiveMmaINS1_37MainloopSm90TmaGmmaWarpSpecializedFP8ILi17ENS5_IJNS4_1CILi1EEESB_SB_EEENS1_35KernelTmaWarpSpecializedCooperativeEEENS5_IJNSA_ILi128EEENSA_ILi64EEESG_EEENS_12float_e4m3_tENS5_IJlSB_lEEESI_SJ_NS4_8TiledMMAINS4_8MMA_AtomIJNS4_4SM904GMMA30MMA_64x64x32_F32E4M3E4M3_SS_TNILNSN_7ScaleInE1ELSP_1EEEEEENS4_6LayoutINS5_IJNSA_ILi2EEESB_SB_EEENS5_IJSB_NSA_ILi0EEESV_EEEEENS5_IJNS4_10UnderscoreESY_SY_EEEEENS4_13SM90_TMA_LOADENS4_14ComposedLayoutINS4_7SwizzleILi2ELi4ELi3EEENS4_18smem_ptr_flag_bitsILi8EEENSS_INS5_IJNSA_ILi8EEESG_EEENS5_IJSG_SB_EEEEEEEvNS4_8identityES11_S1B_vS1C_EENS_8epilogue10collective18CollectiveEpilogueINS1E_22Sm90TmaWarpSpecializedILi2ELi2ELi16ELb0ELb0EEEJSH_NS5_IJSF_NSA_ILi32EEEEEESI_SJ_SI_SJ_NS1E_6fusion15FusionCallbacksIS1I_NS1L_17LinCombPerRowBiasISI_fSI_SI_fLi16ELNS_15FloatRoundStyleE2EEESH_S1K_JEEES11_NS12_INS13_ILi1ELi4ELi3EEES16_NSS_INS5_IJS17_S1J_EEENS5_IJS1J_SB_EEEEEEENS4_39AutoVectorizingCopyWithAssumedAlignmentILi128EEENS4_14SM90_TMA_STOREES1V_S1X_NS4_9Copy_AtomIJNS4_17SM90_U32x4_STSM_NENS_6half_tEEEEvEEEvvEEEEvNT_6ParamsE)
        .other          _ZN7cutlass13device_kernelINS_4gemm6kernel13GemmUniversalIN4cute5tupleIJiiiiEEENS1_10collective13CollectiveMmaINS1_37MainloopSm90TmaGmmaWarpSpecializedFP8ILi17ENS5_IJNS4_1CILi1EEESB_SB_EEENS1_35KernelTmaWarpSpecializedCooperativeEEENS5_IJNSA_ILi128EEENSA_ILi64EEESG_EEENS_12float_e4m3_tENS5_IJlSB_lEEESI_SJ_NS4_8TiledMMAINS4_8MMA_AtomIJNS4_4SM904GMMA30MMA_64x64x32_F32E4M3E4M3_SS_TNILNSN_7ScaleInE1ELSP_1EEEEEENS4_6LayoutINS5_IJNSA_ILi2EEESB_SB_EEENS5_IJSB_NSA_ILi0EEESV_EEEEENS5_IJNS4_10UnderscoreESY_SY_EEEEENS4_13SM90_TMA_LOADENS4_14ComposedLayoutINS4_7SwizzleILi2ELi4ELi3EEENS4_18smem_ptr_flag_bitsILi8EEENSS_INS5_IJNSA_ILi8EEESG_EEENS5_IJSG_SB_EEEEEEEvNS4_8identityES11_S1B_vS1C_EENS_8epilogue10collective18CollectiveEpilogueINS1E_22Sm90TmaWarpSpecializedILi2ELi2ELi16ELb0ELb0EEEJSH_NS5_IJSF_NSA_ILi32EEEEEESI_SJ_SI_SJ_NS1E_6fusion15FusionCallbacksIS1I_NS1L_17LinCombPerRowBiasISI_fSI_SI_fLi16ELNS_15FloatRoundStyleE2EEESH_S1K_JEEES11_NS12_INS13_ILi1ELi4ELi3EEES16_NSS_INS5_IJS17_S1J_EEENS5_IJS1J_SB_EEEEEEENS4_39AutoVectorizingCopyWithAssumedAlignmentILi128EEENS4_14SM90_TMA_STOREES1V_S1X_NS4_9Copy_AtomIJNS4_17SM90_U32x4_STSM_NENS_6half_tEEEEvEEEvvEEEEvNT_6ParamsE,@"STO_CUDA_ENTRY STV_DEFAULT"
_ZN7cutlass13device_kernelINS_4gemm6kernel13GemmUniversalIN4cute5tupleIJiiiiEEENS1_10collective13CollectiveMmaINS1_37MainloopSm90TmaGmmaWarpSpecializedFP8ILi17ENS5_IJNS4_1CILi1EEESB_SB_EEENS1_35KernelTmaWarpSpecializedCooperativeEEENS5_IJNSA_ILi128EEENSA_ILi64EEESG_EEENS_12float_e4m3_tENS5_IJlSB_lEEESI_SJ_NS4_8TiledMMAINS4_8MMA_AtomIJNS4_4SM904GMMA30MMA_64x64x32_F32E4M3E4M3_SS_TNILNSN_7ScaleInE1ELSP_1EEEEEENS4_6LayoutINS5_IJNSA_ILi2EEESB_SB_EEENS5_IJSB_NSA_ILi0EEESV_EEEEENS5_IJNS4_10UnderscoreESY_SY_EEEEENS4_13SM90_TMA_LOADENS4_14ComposedLayoutINS4_7SwizzleILi2ELi4ELi3EEENS4_18smem_ptr_flag_bitsILi8EEENSS_INS5_IJNSA_ILi8EEESG_EEENS5_IJSG_SB_EEEEEEEvNS4_8identityES11_S1B_vS1C_EENS_8epilogue10collective18CollectiveEpilogueINS1E_22Sm90TmaWarpSpecializedILi2ELi2ELi16ELb0ELb0EEEJSH_NS5_IJSF_NSA_ILi32EEEEEESI_SJ_SI_SJ_NS1E_6fusion15FusionCallbacksIS1I_NS1L_17LinCombPerRowBiasISI_fSI_SI_fLi16ELNS_15FloatRoundStyleE2EEESH_S1K_JEEES11_NS12_INS13_ILi1ELi4ELi3EEES16_NSS_INS5_IJS17_S1J_EEENS5_IJS1J_SB_EEEEEEENS4_39AutoVectorizingCopyWithAssumedAlignmentILi128EEENS4_14SM90_TMA_STOREES1V_S1X_NS4_9Copy_AtomIJNS4_17SM90_U32x4_STSM_NENS_6half_tEEEEvEEEvvEEEEvNT_6ParamsE:
[----:B------:R-:W1:Y:S01]  /*0000*/  LDC R1, c[0x0][0x28] ;  /* 0x00000a00ff017b82 */ /* 0x000e620000000800 */
[----:B------:R-:W2:Y:S07]  /*0010*/  S2R R18, SR_TID.X ;  /* 0x0000000000127919 */ /* 0x000eae0000002100 */
[----:B------:R-:W3:Y:S01]  /*0020*/  LDC.64 R4, c[0x0][0x588] ;  /* 0x00016200ff047b82 */ /* 0x000ee20000000a00 */
[----:B------:R-:W-:Y:S01]  /*0030*/  ELECT P0, URZ, PT ;  /* 0x00000000003f782f */ /* 0x000fe20003800000 */
[----:B------:R-:W-:Y:S01]  /*0040*/  BSSY B0, `(.L_x_0) ;  /* 0x0000016000007945 */ /* 0x000fe20003800000 */
[----:B--2---:R-:W-:-:S02]  /*0050*/  SHF.R.U32.HI R0, RZ, 0x5, R18 ;  /* 0x00000005ff007819 */ /* 0x004fc40000011612 */
[----:B------:R-:W-:-:S03]  /*0060*/  SHF.R.U32.HI R6, RZ, 0x7, R18 ;  /* 0x00000007ff067819 */ /* 0x000fc60000011612 */
[----:B------:R-:W2:Y:S04]  /*0070*/  SHFL.IDX PT, R3, R0, RZ, 0x1f ;  /* 0x00001fff00037589 */ /* 0x000ea800000e0000 */
[----:B------:R4:W1:Y:S01]  /*0080*/  SHFL.IDX PT, R7, R6, RZ, 0x1f ;  /* 0x00001fff06077589 */ /* 0x00086200000e0000 */
[----:B--2---:R-:W-:Y:S02]  /*0090*/  ISETP.NE.OR P0, PT, R3, RZ, !P0 ;  /* 0x000000ff0300720c */ /* 0x004fe40004705670 */
[----:B------:R-:W-:-:S11]  /*00a0*/  SHF.R.S32.HI R2, RZ, 0x1f, R3 ;  /* 0x0000001fff027819 */ /* 0x000fd60000011403 */
[----:B-1-34-:R-:W-:Y:S05]  /*00b0*/  @P0 BRA `(.L_x_1) ;  /* 0x0000000000380947 */ /* 0x01afea0003800000 */
[----:B------:R-:W-:Y:S02]  /*00c0*/  ULDC.64 UR4, c[0x0][0x198] ;  /* 0x0000660000047ab9 */ /* 0x000fe40000000a00 */
[----:B------:R-:W-:Y:S02]  /*00d0*/  UIADD3 UR6, UP0, UR4, 0xf0, URZ ;  /* 0x000000f004067890 */ /* 0x000fe4000ff1e03f */
[----:B------:R-:W-:Y:S02]  /*00e0*/  UIADD3 UR8, UP1, UR4, 0x1f0, URZ ;  /* 0x000001f004087890 */ /* 0x000fe4000ff3e03f */
[----:B------:R-:W-:Y:S02]  /*00f0*/  UIADD3 UR10, UP2, UR4, 0x3f0, URZ ;  /* 0x000003f0040a7890 */ /* 0x000fe4000ff5e03f */
[----:B------:R-:W-:Y:S02]  /*0100*/  UIADD3 UR4, UP3, UR4, 0x4f0, URZ ;  /* 0x000004f004047890 */ /* 0x000fe4000ff7e03f */
[----:B------:R-:W-:-:S02]  /*0110*/  UIADD3.X UR7, URZ, UR5, URZ, UP0, !UPT ;  /* 0x000000053f077290 */ /* 0x000fc400087fe43f */
[----:B------:R-:W-:Y:S02]  /*0120*/  UIADD3.X UR9, URZ, UR5, URZ, UP1, !UPT ;  /* 0x000000053f097290 */ /* 0x000fe40008ffe43f */
[----:B------:R-:W-:Y:S02]  /*0130*/  UIADD3.X UR11, URZ, UR5, URZ, UP2, !UPT ;  /* 0x000000053f0b7290 */ /* 0x000fe400097fe43f */
[----:B------:R-:W-:-:S03]  /*0140*/  UIADD3.X UR5, URZ, UR5, URZ, UP3, !UPT ;  /* 0x000000053f057290 */ /* 0x000fc60009ffe43f */
[----:B------:R1:W-:Y:S02]  /*0150*/  UTMACCTL.PF [UR6] ;  /* 0x00000000060079b9 */ /* 0x0003e40008040000 */
[----:B------:R1:W-:Y:S02]  /*0160*/  UTMACCTL.PF [UR8] ;  /* 0x00000000080079b9 */ /* 0x0003e40008040000 */
[----:B------:R1:W-:Y:S02]  /*0170*/  UTMACCTL.PF [UR10] ;  /* 0x000000000a0079b9 */ /* 0x0003e40008040000 */
[----:B------:R1:W-:Y:S02]  /*0180*/  UTMACCTL.PF [UR4] ;  /* 0x00000000040079b9 */ /* 0x0003e40008040000 */
[----:B-1----:R-:W-:Y:S01]  /*0190*/  NOP ;  /* 0x0000000000007918 */ /* 0x002fe20000000000 */
.L_x_1:
[----:B------:R-:W-:Y:S05]  /*01a0*/  BSYNC B0 ;  /* 0x0000000000007941 */ /* 0x000fea0003800000 */
.L_x_0:
[----:B------:R-:W-:Y:S01]  /*01b0*/  ULDC.64 UR4, c[0x0][0x590] ;  /* 0x0001640000047ab9 */ /* 0x000fe20000000a00 */
[----:B------:R-:W-:Y:S01]  /*01c0*/  LEA.HI R2, R2, R3, RZ, 0x2 ;  /* 0x0000000302027211 */ /* 0x000fe200078f10ff */
[----:B------:R-:W-:Y:S01]  /*01d0*/  ULDC.64 UR38, c[0x0][0x208] ;  /* 0x0000820000267ab9 */ /* 0x000fe20000000a00 */
[----:B------:R-:W-:Y:S01]  /*01e0*/  ISETP.NE.U32.AND P1, PT, RZ, UR4, PT ;  /* 0x00000004ff007c0c */ /* 0x000fe2000bf25070 */
[----:B------:R-:W-:Y:S01]  /*01f0*/  IMAD.MOV.U32 R8, RZ, RZ, R4 ;  /* 0x000000ffff087224 */ /* 0x000fe200078e0004 */
[----:B------:R-:W-:Y:S01]  /*0200*/  LOP3.LUT R2, R2, 0xfffffffc, RZ, 0xc0, !PT ;  /* 0xfffffffc02027812 */ /* 0x000fe200078ec0ff */
[----:B------:R-:W-:Y:S01]  /*0210*/  IMAD.MOV.U32 R9, RZ, RZ, R5 ;  /* 0x000000ffff097224 */ /* 0x000fe200078e0005 */
[----:B------:R-:W-:-:S03]  /*0220*/  ISETP.NE.AND.EX P2, PT, RZ, UR5, PT, P1 ;  /* 0x00000005ff007c0c */ /* 0x000fc6000bf45310 */
[--C-:B------:R-:W-:Y:S01]  /*0230*/  IMAD.IADD R3, R3, 0x1, -R2.reuse ;  /* 0x0000000103037824 */ /* 0x100fe200078e0a02 */
[----:B------:R-:W-:-:S09]  /*0240*/  PRMT R2, RZ, 0x7610, R2 ;  /* 0x00007610ff027816 */ /* 0x000fd20000000002 */
[----:B------:R-:W-:Y:S05]  /*0250*/  @P2 BRA `(.L_x_2) ;  /* 0x0000000000302947 */ /* 0x000fea0003800000 */
[----:B------:R-:W-:Y:S02]  /*0260*/  ULDC.64 UR6, c[0x0][0x588] ;  /* 0x0001620000067ab9 */ /* 0x000fe40000000a00 */
[----:B------:R-:W-:-:S04]  /*0270*/  ISETP.NE.U32.AND P0, PT, RZ, UR6, PT ;  /* 0x00000006ff007c0c */ /* 0x000fc8000bf05070 */
[----:B------:R-:W-:-:S13]  /*0280*/  ISETP.NE.AND.EX P0, PT, RZ, UR7, PT, P0 ;  /* 0x00000007ff007c0c */ /* 0x000fda000bf05300 */
[----:B------:R-:W-:Y:S05]  /*0290*/  @!P0 BRA `(.L_x_3) ;  /* 0x0000000000108947 */ /* 0x000fea0003800000 */
[----:B------:R-:W2:Y:S02]  /*02a0*/  LDG.E R2, desc[UR38][R8.64] ;  /* 0x0000002608027981 */ /* 0x000ea4000c1e1900 */
[----:B--2---:R-:W-:Y:S01]  /*02b0*/  FSETP.NEU.AND P3, PT, R2, RZ, PT ;  /* 0x000000ff0200720b */ /* 0x004fe20003f6d000 */
[----:B------:R-:W-:Y:S01]  /*02c0*/  IMAD.MOV.U32 R2, RZ, RZ, 0x1 ;  /* 0x00000001ff027424 */ /* 0x000fe200078e00ff */
[----:B------:R-:W-:Y:S11]  /*02d0*/  BRA `(.L_x_2) ;  /* 0x0000000000107947 */ /* 0x000ff60003800000 */
.L_x_3:
[----:B------:R-:W-:Y:S01]  /*02e0*/  ULDC UR6, c[0x0][0x580] ;  /* 0x0001600000067ab9 */ /* 0x000fe20000000800 */
[----:B------:R-:W-:Y:S01]  /*02f0*/  IMAD.MOV.U32 R2, RZ, RZ, 0x1 ;  /* 0x00000001ff027424 */ /* 0x000fe200078e00ff */
[----:B------:R-:W-:Y:S02]  /*0300*/  FSETP.NEU.AND P3, PT, RZ, UR6, PT ;  /* 0x00000006ff007c0b */ /* 0x000fe4000bf6d000 */
[----:B------:R-:W-:-:S11]  /*0310*/  CS2R R8, SRZ ;  /* 0x0000000000087805 */ /* 0x000fd6000001ff00 */
.L_x_2:
[----:B------:R-:W-:Y:S01]  /*0320*/  ISETP.NE.U32.AND P0, PT, R8, RZ, PT ;  /* 0x000000ff0800720c */ /* 0x000fe20003f05070 */
[----:B------:R-:W-:Y:S01]  /*0330*/  IMAD.MOV.U32 R6, RZ, RZ, 0x1 ;  /* 0x00000001ff067424 */ /* 0x000fe200078e00ff */
[----:B------:R-:W-:Y:S02]  /*0340*/  ISETP.NE.AND.EX P1, PT, RZ, UR5, PT, P1 ;  /* 0x00000005ff007c0c */ /* 0x000fe4000bf25310 */
[----:B------:R-:W-:-:S13]  /*0350*/  ISETP.NE.AND.EX P0, PT, R9, RZ, PT, P0 ;  /* 0x000000ff0900720c */ /* 0x000fda0003f05300 */
[----:B------:R-:W-:Y:S05]  /*0360*/  @P0 BRA P1, `(.L_x_4) ;  /* 0x0000000000300947 */ /* 0x000fea0000800000 */
[----:B------:R-:W-:Y:S02]  /*0370*/  ISETP.NE.U32.AND P1, PT, RZ, UR4, PT ;  /* 0x00000004ff007c0c */ /* 0x000fe4000bf25070 */
[----:B------:R-:W-:Y:S02]  /*0380*/  ISETP.NE.U32.AND P0, PT, R8, RZ, PT ;  /* 0x000000ff0800720c */ /* 0x000fe40003f05070 */
[----:B------:R-:W-:Y:S02]  /*0390*/  ISETP.NE.AND.EX P1, PT, RZ, UR5, PT, P1 ;  /* 0x00000005ff007c0c */ /* 0x000fe4000bf25310 */
[----:B------:R-:W-:Y:S02]  /*03a0*/  PRMT R2, R2, 0x9910, RZ ;  /* 0x0000991002027816 */ /* 0x000fe400000000ff */
[----:B------:R-:W-:Y:S02]  /*03b0*/  ISETP.NE.AND.EX P0, PT, R9, RZ, PT, P0 ;  /* 0x000000ff0900720c */ /* 0x000fe40003f05300 */
[----:B------:R-:W-:-:S02]  /*03c0*/  ISETP.NE.AND P4, PT, R2, RZ, PT ;  /* 0x000000ff0200720c */ /* 0x000fc40003f85270 */
[----:B------:R-:W-:Y:S02]  /*03d0*/  SEL R9, RZ, 0xffffffff, P3 ;  /* 0xffffffffff097807 */ /* 0x000fe40001800000 */
[----:B------:R-:W-:-:S04]  /*03e0*/  SEL R2, RZ, 0xffffffff, P0 ;  /* 0xffffffffff027807 */ /* 0x000fc80000000000 */
[----:B------:R-:W-:-:S04]  /*03f0*/  @P1 SEL R9, R2, R9, !P4 ;  /* 0x0000000902091207 */ /* 0x000fc80006000000 */
[----:B------:R-:W-:-:S04]  /*0400*/  LOP3.LUT R9, R9, 0x1, RZ, 0xc0, !PT ;  /* 0x0000000109097812 */ /* 0x000fc800078ec0ff */
[----:B------:R-:W-:-:S04]  /*0410*/  ISETP.NE.U32.AND P0, PT, R9, 0x1, PT ;  /* 0x000000010900780c */ /* 0x000fc80003f05070 */
[----:B------:R-:W-:-:S09]  /*0420*/  SEL R6, RZ, 0x1, !P0 ;  /* 0x00000001ff067807 */ /* 0x000fd20004000000 */
.L_x_4:
[----:B------:R-:W1:Y:S02]  /*0430*/  SHFL.IDX PT, R2, R0, RZ, 0x1f ;  /* 0x00001fff00027589 */ /* 0x000e6400000e0000 */
[----:B-1----:R-:W-:-:S13]  /*0440*/  ISETP.NE.AND P0, PT, R2, RZ, PT ;  /* 0x000000ff0200720c */ /* 0x002fda0003f05270 */
[----:B------:R-:W-:Y:S05]  /*0450*/  @P0 BRA `(.L_x_5) ;  /* 0x0000000000cc0947 */ /* 0x000fea0003800000 */
[----:B------:R-:W-:Y:S01]  /*0460*/  ELECT P0, URZ, PT ;  /* 0x00000000003f782f */ /* 0x000fe20003800000 */
[----:B------:R-:W-:-:S12]  /*0470*/  BSSY B0, `(.L_x_5) ;  /* 0x0000031000007945 */ /* 0x000fd80003800000 */
[----:B------:R-:W-:Y:S05]  /*0480*/  @!P0 BRA `(.L_x_6) ;  /* 0x0000000000bc8947 */ /* 0x000fea0003800000 */
[----:B------:R-:W1:Y:S01]  /*0490*/  S2UR UR8, SR_CgaCtaId ;  /* 0x00000000000879c3 */ /* 0x000e620000008800 */
[----:B------:R-:W-:Y:S01]  /*04a0*/  UMOV UR4, 0x400 ;  /* 0x0000040000047882 */ /* 0x000fe20000000000 */
[----:B------:R-:W-:Y:S01]  /*04b0*/  UMOV UR5, 0x1 ;  /* 0x0000000100057882 */ /* 0x000fe20000000000 */
[----:B------:R-:W-:Y:S02]  /*04c0*/  UMOV UR6, 0x100 ;  /* 0x0000010000067882 */ /* 0x000fe40000000000 */
[----:B------:R-:W-:-:S04]  /*04d0*/  UIADD3 UR6, -UR6, 0x100000, URZ ;  /* 0x0010000006067890 */ /* 0x000fc8000fffe13f */
[----:B------:R-:W-:Y:S02]  /*04e0*/  USHF.L.U32 UR7, UR6, 0xb, URZ ;  /* 0x0000000b06077899 */ /* 0x000fe4000800063f */
[----:B------:R-:W-:Y:S02]  /*04f0*/  USHF.L.U32 UR6, UR6, 0x1, URZ ;  /* 0x0000000106067899 */ /* 0x000fe4000800063f */
[----:B-1----:R-:W-:Y:S02]  /*0500*/  ULEA UR8, UR8, UR4, 0x18 ;  /* 0x0000000408087291 */ /* 0x002fe4000f8ec03f */
[----:B------:R-:W-:-:S04]  /*0510*/  UIADD3 UR4, -UR5, 0x100000, URZ ;  /* 0x0010000005047890 */ /* 0x000fc8000fffe13f */
[----:B------:R-:W-:Y:S02]  /*0520*/  USHF.L.U32 UR5, UR4, 0xb, URZ ;  /* 0x0000000b04057899 */ /* 0x000fe4000800063f */
[----:B------:R-:W-:Y:S01]  /*0530*/  USHF.L.U32 UR4, UR4, 0x1, URZ ;  /* 0x0000000104047899 */ /* 0x000fe2000800063f */
[----:B------:R-:W1:Y:S11]  /*0540*/  FENCE.VIEW.ASYNC.S ;  /* 0x00000000000073c6 */ /* 0x000e760000000000 */
[----:B-1----:R1:W2:Y:S01]  /*0550*/  SYNCS.EXCH.64 URZ, [UR8], UR4 ;  /* 0x00000004083f75b2 */ /* 0x0022a20008000100 */
[----:B------:R1:W3:Y:S01]  /*0560*/  SYNCS.EXCH.64 URZ, [UR8+0x88], UR6 ;  /* 0x00008806083f75b2 */ /* 0x0002e20008000100 */
[----:B------:R1:W4:Y:S01]  /*0570*/  SYNCS.EXCH.64 URZ, [UR8+0x8], UR4 ;  /* 0x00000804083f75b2 */ /* 0x0003220008000100 */
[----:B------:R1:W1:Y:S01]  /*0580*/  SYNCS.EXCH.64 URZ, [UR8+0x90], UR6 ;  /* 0x00009006083f75b2 */ /* 0x0002620008000100 */
        /* <DEDUP_REMOVED lines=30> */
[----:B--234-:R-:W-:Y:S01]  /*0770*/  NOP ;  /* 0x0000000000007918 */ /* 0x01cfe20000000000 */
.L_x_6:
[----:B-1----:R-:W-:Y:S05]  /*0780*/  BSYNC B0 ;  /* 0x0000000000007941 */ /* 0x002fea0003800000 */
.L_x_5:
[----:B------:R-:W1:Y:S01]  /*0790*/  SHFL.IDX PT, R8, R0, RZ, 0x1f ;  /* 0x00001fff00087589 */ /* 0x000e6200000e0000 */
[----:B------:R-:W2:Y:S01]  /*07a0*/  LDC R2, c[0x0][0x904] ;  /* 0x00024100ff027b82 */ /* 0x000ea20000000800 */
[----:B------:R-:W-:Y:S01]  /*07b0*/  NOP ;  /* 0x0000000000007918 */ /* 0x000fe20000000000 */
[----:B-1----:R-:W-:-:S13]  /*07c0*/  ISETP.NE.AND P0, PT, R8, RZ, PT ;  /* 0x000000ff0800720c */ /* 0x002fda0003f05270 */
[----:B------:R-:W-:Y:S05]  /*07d0*/  @P0 BRA `(.L_x_7) ;  /* 0x0000000000480947 */ /* 0x000fea0003800000 */
[----:B------:R-:W1:Y:S01]  /*07e0*/  S2UR UR5, SR_CgaCtaId ;  /* 0x00000000000579c3 */ /* 0x000e620000008800 */
[----:B------:R-:W-:Y:S01]  /*07f0*/  UMOV UR4, 0x400 ;  /* 0x0000040000047882 */ /* 0x000fe20000000000 */
[----:B------:R-:W-:Y:S01]  /*0800*/  UMOV UR6, 0x20 ;  /* 0x0000002000067882 */ /* 0x000fe20000000000 */
[----:B------:R-:W-:Y:S01]  /*0810*/  UMOV UR7, 0x100 ;  /* 0x0000010000077882 */ /* 0x000fe20000000000 */
[----:B------:R-:W-:Y:S01]  /*0820*/  ELECT P0, URZ, PT ;  /* 0x00000000003f782f */ /* 0x000fe20003800000 */
[----:B-1----:R-:W-:Y:S02]  /*0830*/  ULEA UR8, UR5, UR4, 0x18 ;  /* 0x0000000405087291 */ /* 0x002fe4000f8ec03f */
[----:B------:R-:W-:-:S04]  /*0840*/  UIADD3 UR4, -UR6, 0x100000, URZ ;  /* 0x0010000006047890 */ /* 0x000fc8000fffe13f */
[----:B------:R-:W-:Y:S02]  /*0850*/  USHF.L.U32 UR5, UR4, 0xb, URZ ;  /* 0x0000000b04057899 */ /* 0x000fe4000800063f */
[----:B------:R-:W-:Y:S02]  /*0860*/  USHF.L.U32 UR4, UR4, 0x1, URZ ;  /* 0x0000000104047899 */ /* 0x000fe4000800063f */
[----:B------:R-:W-:-:S04]  /*0870*/  UIADD3 UR6, -UR7, 0x100000, URZ ;  /* 0x0010000007067890 */ /* 0x000fc8000fffe13f */
[----:B------:R-:W-:Y:S02]  /*0880*/  USHF.L.U32 UR7, UR6, 0xb, URZ ;  /* 0x0000000b06077899 */ /* 0x000fe4000800063f */
[----:B------:R-:W-:Y:S01]  /*0890*/  USHF.L.U32 UR6, UR6, 0x1, URZ ;  /* 0x0000000106067899 */ /* 0x000fe2000800063f */
[----:B------:R-:W1:Y:S03]  /*08a0*/  FENCE.VIEW.ASYNC.S ;  /* 0x00000000000073c6 */ /* 0x000e660000000000 */
[----:B-1----:R1:W3:Y:S08]  /*08b0*/  SYNCS.EXCH.64 URZ, [UR8+0x110], UR4 ;  /* 0x00011004083f75b2 */ /* 0x0022f00008000100 */
[----:B------:R1:W4:Y:S01]  /*08c0*/  SYNCS.EXCH.64 URZ, [UR8+0x120], UR6 ;  /* 0x00012006083f75b2 */ /* 0x0003220008000100 */
[----:B------:R1:W1:Y:S01]  /*08d0*/  SYNCS.EXCH.64 URZ, [UR8+0x118], UR4 ;  /* 0x00011804083f75b2 */ /* 0x0002620008000100 */
[----:B------:R1:W1:Y:S01]  /*08e0*/  SYNCS.EXCH.64 URZ, [UR8+0x128], UR6 ;  /* 0x00012806083f75b2 */ /* 0x0002620008000100 */
[----:B------:R-:W-:Y:S01]  /*08f0*/  NOP ;  /* 0x0000000000007918 */ /* 0x000fe20000000000 */
.L_x_7:
[----:B------:R-:W5:Y:S01]  /*0900*/  SHFL.IDX PT, R0, R0, RZ, 0x1f ;  /* 0x00001fff00007589 */ /* 0x000f6200000e0000 */
[----:B--2---:R-:W-:Y:S02]  /*0910*/  ISETP.NE.AND P6, PT, R2, 0x1, PT ;  /* 0x000000010200780c */ /* 0x004fe40003fc5270 */
[----:B------:R-:W-:Y:S01]  /*0920*/  ELECT P0, URZ, PT ;  /* 0x00000000003f782f */ /* 0x000fe20003800000 */
[----:B------:R-:W2:Y:S01]  /*0930*/  S2UR UR42, SR_CgaCtaId ;  /* 0x00000000002a79c3 */ /* 0x000ea20000008800 */
[----:B------:R-:W3:Y:S01]  /*0940*/  S2R R12, SR_CTAID.Y ;  /* 0x00000000000c7919 */ /* 0x000ee20000002600 */
[----:B-1----:R-:W-:Y:S01]  /*0950*/  UMOV UR4, 0x20 ;  /* 0x0000002000047882 */ /* 0x002fe20000000000 */
[----:B------:R-:W-:Y:S01]  /*0960*/  ISETP.NE.AND P3, PT, R3, RZ, PT ;  /* 0x000000ff0300720c */ /* 0x000fe20003f65270 */
[----:B------:R-:W-:Y:S01]  /*0970*/  NOP ;  /* 0x0000000000007918 */ /* 0x000fe20000000000 */
[----:B------:R-:W1:Y:S01]  /*0980*/  S2R R8, SR_CTAID.X ;  /* 0x0000000000087919 */ /* 0x000e620000002500 */
[----:B------:R-:W-:Y:S01]  /*0990*/  ISETP.NE.AND P4, PT, R7, RZ, PT ;  /* 0x000000ff0700720c */ /* 0x000fe20003f85270 */
[----:B------:R-:W-:Y:S01]  /*09a0*/  UMOV UR41, 0x1 ;  /* 0x0000000100297882 */ /* 0x000fe20000000000 */
[----:B------:R-:W-:-:S02]  /*09b0*/  P2R R9, PR, RZ, 0x40 ;  /* 0x00000040ff097803 */ /* 0x000fc40000000000 */
[----:B------:R-:W1:Y:S01]  /*09c0*/  @P6 LDC R17, c[0x0][0x10] ;  /* 0x00000400ff116b82 */ /* 0x000e620000000800 */
[----:B------:R-:W-:Y:S02]  /*09d0*/  @P6 IMAD.MOV.U32 R11, RZ, RZ, RZ ;  /* 0x000000ffff0b6224 */ /* 0x000fe400078e00ff */
[----:B------:R-:W-:-:S05]  /*09e0*/  @P6 IMAD.MOV.U32 R9, RZ, RZ, RZ ;  /* 0x000000ffff096224 */ /* 0x000fca00078e00ff */
[----:B------:R-:W4:Y:S01]  /*09f0*/  @!P6 LDC R13, c[0x0][0xc] ;  /* 0x00000300ff0deb82 */ /* 0x000f220000000800 */
[----:B-----5:R-:W-:Y:S02]  /*0a00*/  ISETP.NE.OR P1, PT, R0, RZ, !P0 ;  /* 0x000000ff0000720c */ /* 0x020fe40004725670 */
[----:B------:R-:W-:-:S04]  /*0a10*/  ISETP.EQ.OR P0, PT, R3, 0x3, !P3 ;  /* 0x000000030300780c */ /* 0x000fc80005f02670 */
[C---:B------:R-:W-:Y:S01]  /*0a20*/  ISETP.EQ.AND P0, PT, R7.reuse, RZ, P0 ;  /* 0x000000ff0700720c */ /* 0x040fe20000702270 */
[----:B------:R-:W-:-:S03]  /*0a30*/  VIADD R7, R7, 0xffffffff ;  /* 0xffffffff07077836 */ /* 0x000fc60000000000 */
[----:B------:R-:W-:Y:S01]  /*0a40*/  SEL R19, RZ, 0x1, !P0 ;  /* 0x00000001ff137807 */ /* 0x000fe20004000000 */
[----:B---3--:R-:W-:Y:S02]  /*0a50*/  @P6 IMAD.MOV.U32 R10, RZ, RZ, R12 ;  /* 0x000000ffff0a6224 */ /* 0x008fe400078e000c */
[----:B------:R-:W-:Y:S01]  /*0a60*/  VOTEU.ALL UP0, P1 ;  /* 0x00000000003f7886 */ /* 0x000fe20000800000 */
[----:B------:R-:W-:Y:S01]  /*0a70*/  VOTEU.ALL UP1, P1 ;  /* 0x00000000003f7886 */ /* 0x000fe20000820000 */
[----:B------:R-:W-:Y:S01]  /*0a80*/  ISETP.GE.U32.AND P5, PT, R7, 0x2, PT ;  /* 0x000000020700780c */ /* 0x000fe20003fa6070 */
[----:B-1----:R-:W-:Y:S02]  /*0a90*/  @P6 IMAD.WIDE.U32 R16, R8, R17, R10 ;  /* 0x0000001108106225 */ /* 0x002fe400078e000a */
[----:B------:R-:W-:Y:S01]  /*0aa0*/  @!UP0 UMOV UR6, 0x400 ;  /* 0x0000040000068882 */ /* 0x000fe20000000000 */
[----:B------:R-:W-:-:S04]  /*0ab0*/  @!UP0 UIADD3 UR4, -UR4, 0x100000, URZ ;  /* 0x0010000004048890 */ /* 0x000fc8000fffe13f */
[----:B------:R-:W-:Y:S02]  /*0ac0*/  @!UP0 USHF.L.U32 UR5, UR4, 0xb, URZ ;  /* 0x0000000b04058899 */ /* 0x000fe4000800063f */
[----:B------:R-:W-:Y:S01]  /*0ad0*/  @!UP0 USHF.L.U32 UR4, UR4, 0x1, URZ ;  /* 0x0000000104048899 */ /* 0x000fe2000800063f */
[----:B------:R-:W-:Y:S01]  /*0ae0*/  @P6 IMAD.IADD R17, R17, 0x1, R9 ;  /* 0x0000000111116824 */ /* 0x000fe200078e0209 */
[----:B--2---:R-:W-:Y:S01]  /*0af0*/  @!UP0 ULEA UR8, UR42, UR6, 0x18 ;  /* 0x000000062a088291 */ /* 0x004fe2000f8ec03f */
[----:B------:R-:W-:Y:S01]  /*0b00*/  @!P6 IMAD.MOV.U32 R10, RZ, RZ, R12 ;  /* 0x000000ffff0ae224 */ /* 0x000fe200078e000c */
[----:B------:R-:W-:Y:S01]  /*0b10*/  VOTEU.ALL UP0, P1 ;  /* 0x00000000003f7886 */ /* 0x000fe20000800000 */
[----:B------:R-:W-:Y:S01]  /*0b20*/  ULDC UR6, c[0x0][0xc] ;  /* 0x0000030000067ab9 */ /* 0x000fe20000000800 */
[----:B------:R-:W-:Y:S01]  /*0b30*/  ULDC UR7, c[0x0][0x10] ;  /* 0x0000040000077ab9 */ /* 0x000fe20000000800 */
[----:B------:R-:W-:Y:S01]  /*0b40*/  ISETP.EQ.AND P1, PT, R3, 0x2, !P4 ;  /* 0x000000020300780c */ /* 0x000fe20006722270 */
[----:B------:R-:W-:Y:S01]  /*0b50*/  IMAD.MOV.U32 R9, RZ, RZ, RZ ;  /* 0x000000ffff097224 */ /* 0x000fe200078e00ff */
[----:B------:R-:W-:-:S02]  /*0b60*/  SEL R19, R19, 0x2, P5 ;  /* 0x0000000213137807 */ /* 0x000fc40002800000 */
[----:B------:R-:W-:Y:S01]  /*0b70*/  SEL R0, RZ, 0x1, !P1 ;  /* 0x00000001ff007807 */ /* 0x000fe20004800000 */
[----:B----4-:R-:W-:Y:S01]  /*0b80*/  @!P6 IMAD.WIDE.U32 R12, R13, R10, R8 ;  /* 0x0000000a0d0ce225 */ /* 0x010fe200078e0008 */
[----:B------:R-:W1:Y:S02]  /*0b90*/  FENCE.VIEW.ASYNC.S ;  /* 0x00000000000073c6 */ /* 0x000e640000000000 */
[----:B-1----:R-:W1:Y:S01]  /*0ba0*/  @!UP0 SYNCS.EXCH.64 URZ, [UR8+0x130], UR4 ;  /* 0x00013004083f85b2 */ /* 0x002e620008000100 */
[----:B------:R-:W-:Y:S01]  /*0bb0*/  SEL R0, R0, 0x2, P5 ;  /* 0x0000000200007807 */ /* 0x000fe20002800000 */
[----:B------:R-:W-:Y:S02]  /*0bc0*/  @!P6 IMAD.MOV.U32 R16, RZ, RZ, R12 ;  /* 0x000000ffff10e224 */ /* 0x000fe400078e000c */
[----:B------:R-:W-:Y:S01]  /*0bd0*/  @!P6 IMAD.MOV.U32 R17, RZ, RZ, R13 ;  /* 0x000000ffff11e224 */ /* 0x000fe200078e000d */
[----:B------:R2:W1:Y:S01]  /*0be0*/  @!UP1 SYNCS.EXCH.64 URZ, [UR8+0x138], UR4 ;  /* 0x00013804083f95b2 */ /* 0x0004620008000100 */
[----:B------:R-:W-:Y:S01]  /*0bf0*/  NOP ;  /* 0x0000000000007918 */ /* 0x000fe20000000000 */
[----:B--2---:R-:W-:-:S03]  /*0c00*/  UIMAD.WIDE.U32 UR4, UR6, UR7, URZ ;  /* 0x00000007060472a5 */ /* 0x004fc6000f8e003f */
[----:B------:R-:W-:Y:S02]  /*0c10*/  ULDC UR6, c[0x0][0x14] ;  /* 0x0000050000067ab9 */ /* 0x000fe40000000800 */
[----:B------:R-:W-:Y:S02]  /*0c20*/  UIMAD.WIDE.U32 UR36, UR4, UR6, URZ ;  /* 0x00000006042472a5 */ /* 0x000fe4000f8e003f */
[----:B------:R-:W-:-:S04]  /*0c30*/  UIMAD UR40, UR5, UR6, URZ ;  /* 0x00000006052872a4 */ /* 0x000fc8000f8e023f */
[----:B------:R-:W-:Y:S01]  /*0c40*/  UIADD3 UR40, UR37, UR40, URZ ;  /* 0x0000002825287290 */ /* 0x000fe2000fffe03f */
[----:B-1----:R-:W-:Y:S06]  /*0c50*/  BAR.SYNC.DEFER_BLOCKING 0x0 ;  /* 0x0000000000007b1d */ /* 0x002fec0000010000 */
[----:B------:R-:W-:Y:S05]  /*0c60*/  @!P4 BRA `(.L_x_8) ;  /* 0x000000400064c947 */ /* 0x000fea0003800000 */
[----:B------:R-:W-:-:S13]  /*0c70*/  ISETP.GT.U32.AND P0, PT, R7, 0x1, PT ;  /* 0x000000010700780c */ /* 0x000fda0003f04070 */
[----:B------:R-:W-:Y:S05]  /*0c80*/  @P0 EXIT ;  /* 0x000000000000094d */ /* 0x000fea0003800000 */
[----:B------:R-:W-:Y:S01]  /*0c90*/  ULDC.64 UR4, c[0x0][0x8f8] ;  /* 0x00023e0000047ab9 */ /* 0x000fe20000000a00 */
[----:B------:R-:W-:Y:S01]  /*0ca0*/  UMOV UR47, 0xffffffff ;  /* 0xffffffff002f7882 */ /* 0x000fe20000000000 */
[----:B------:R-:W-:Y:S01]  /*0cb0*/  ISETP.GE.U32.AND P0, PT, R16, UR4, PT ;  /* 0x0000000410007c0c */ /* 0x000fe2000bf06070 */
[----:B------:R-:W-:Y:S01]  /*0cc0*/  IMAD.MOV.U32 R90, RZ, RZ, -0x1 ;  /* 0xffffffffff5a7424 */ /* 0x000fe200078e00ff */
[----:B------:R-:W-:Y:S01]  /*0cd0*/  PRMT R22, RZ, 0x7610, R22 ;  /* 0x00007610ff167816 */ /* 0x000fe20000000016 */
[----:B------:R-:W-:Y:S01]  /*0ce0*/  IMAD.MOV.U32 R91, RZ, RZ, -0x1 ;  /* 0xffffffffff5b7424 */ /* 0x000fe200078e00ff */
[----:B------:R-:W-:Y:S02]  /*0cf0*/  ISETP.GE.U32.AND.EX P0, PT, R17, UR5, PT, P0 ;  /* 0x0000000511007c0c */ /* 0x000fe4000bf06100 */
[----:B------:R-:W-:-:S11]  /*0d00*/  PRMT R3, RZ, 0x7610, R3 ;  /* 0x00007610ff037816 */ /* 0x000fd60000000003 */
[----:B------:R-:W-:Y:S05]  /*0d10*/  @P0 BRA `(.L_x_9) ;  /* 0x00000004005c0947 */ /* 0x000fea0003800000 */
[----:B------:R-:W1:Y:S01]  /*0d20*/  LDC.64 R14, c[0x0][0x8d0] ;  /* 0x00023400ff0e7b82 */ /* 0x000e620000000a00 */
[----:B------:R-:W-:Y:S02]  /*0d30*/  IMAD.MOV.U32 R4, RZ, RZ, R16 ;  /* 0x000000ffff047224 */ /* 0x000fe400078e0010 */
[----:B------:R-:W-:-:S05]  /*0d40*/  IMAD.MOV.U32 R5, RZ, RZ, R17 ;  /* 0x000000ffff057224 */ /* 0x000fca00078e0011 */
[----:B------:R-:W2:Y:S08]  /*0d50*/  LDC R20, c[0x0][0x8d8] ;  /* 0x00023600ff147b82 */ /* 0x000eb00000000800 */
[----:B------:R-:W3:Y:S01]  /*0d60*/  LDC.64 R24, c[0x0][0x8c8] ;  /* 0x00023200ff187b82 */ /* 0x000ee20000000a00 */
[----:B-1----:R-:W-:-:S04]  /*0d70*/  ISETP.NE.U32.AND P0, PT, R14, RZ, PT ;  /* 0x000000ff0e00720c */ /* 0x002fc80003f05070 */
[----:B------:R-:W-:-:S13]  /*0d80*/  ISETP.NE.AND.EX P0, PT, R15, RZ, PT, P0 ;  /* 0x000000ff0f00720c */ /* 0x000fda0003f05300 */
[----:B--23--:R-:W-:Y:S05]  /*0d90*/  @!P0 BRA `(.L_x_10) ;  /* 0x0000000000288947 */ /* 0x00cfea0003800000 */
[----:B------:R-:W1:Y:S02]  /*0da0*/  LDC R3, c[0x0][0x8dc] ;  /* 0x00023700ff037b82 */ /* 0x000e640000000800 */
[----:B-1----:R-:W-:-:S05]  /*0db0*/  IADD3 R3, P0, R16, R3, RZ ;  /* 0x0000000310037210 */ /* 0x002fca0007f1e0ff */
[----:B------:R-:W-:-:S04]  /*0dc0*/  IMAD.X R11, RZ, RZ, R17, P0 ;  /* 0x000000ffff0b7224 */ /* 0x000fc800000e0611 */
[----:B------:R-:W-:-:S04]  /*0dd0*/  IMAD.WIDE.U32 R4, R11, R14, RZ ;  /* 0x0000000e0b047225 */ /* 0x000fc800078e00ff */
[----:B------:R-:W-:-:S04]  /*0de0*/  IMAD.WIDE.U32 R6, P0, R3, R15, R4 ;  /* 0x0000000f03067225 */ /* 0x000fc80007800004 */
[----:B------:R-:W-:-:S04]  /*0df0*/  IMAD.WIDE.U32 R4, R3, R14, RZ ;  /* 0x0000000e03047225 */ /* 0x000fc800078e00ff */
[----:B------:R-:W-:Y:S01]  /*0e00*/  IMAD.X R13, RZ, RZ, RZ, P0 ;  /* 0x000000ffff0d7224 */ /* 0x000fe200000e06ff */
[----:B------:R-:W-:Y:S01]  /*0e10*/  IADD3 RZ, P0, R5, R6, RZ ;  /* 0x0000000605ff7210 */ /* 0x000fe20007f1e0ff */
[----:B------:R-:W-:-:S04]  /*0e20*/  IMAD.MOV.U32 R12, RZ, RZ, R7 ;  /* 0x000000ffff0c7224 */ /* 0x000fc800078e0007 */
[----:B------:R-:W-:-:S08]  /*0e30*/  IMAD.WIDE.U32.X R4, R11, R15, R12, P0 ;  /* 0x0000000f0b047225 */ /* 0x000fd000000e040c */
.L_x_10:
[-CC-:B------:R-:W-:Y:S01]  /*0e40*/  SHF.R.U64 R29, R4, R20.reuse, R5.reuse ;  /* 0x00000014041d7219 */ /* 0x180fe20000001205 */
[----:B------:R-:W1:Y:S01]  /*0e50*/  LDC.64 R26, c[0x0][0x8e8] ;  /* 0x00023a00ff1a7b82 */ /* 0x000e620000000a00 */
[----:B------:R-:W-:Y:S01]  /*0e60*/  SHF.R.U32.HI R3, RZ, R20, R5 ;  /* 0x00000014ff037219 */ /* 0x000fe20000011605 */
[----:B------:R-:W-:Y:S01]  /*0e70*/  ULDC UR4, c[0x0][0x150] ;  /* 0x0000540000047ab9 */ /* 0x000fe20000000800 */
[----:B------:R-:W-:Y:S01]  /*0e80*/  IADD3 R7, P0, RZ, -R29, RZ ;  /* 0x8000001dff077210 */ /* 0x000fe20007f1e0ff */
[----:B------:R-:W-:-:S04]  /*0e90*/  IMAD.MOV.U32 R11, RZ, RZ, -0x1 ;  /* 0xffffffffff0b7424 */ /* 0x000fc800078e00ff */
[----:B------:R-:W2:Y:S01]  /*0ea0*/  LDC R12, c[0x0][0x8c0] ;  /* 0x00023000ff0c7b82 */ /* 0x000ea20000000800 */
[----:B------:R-:W-:Y:S02]  /*0eb0*/  IMAD.X R3, RZ, RZ, ~R3, P0 ;  /* 0x000000ffff037224 */ /* 0x000fe400000e0e03 */
[----:B------:R-:W-:-:S04]  /*0ec0*/  IMAD.WIDE.U32 R4, R7, R24, R16 ;  /* 0x0000001807047225 */ /* 0x000fc800078e0010 */
[----:B------:R-:W-:Y:S01]  /*0ed0*/  IMAD R6, R3, R24, RZ ;  /* 0x0000001803067224 */ /* 0x000fe200078e02ff */
[----:B------:R-:W3:Y:S01]  /*0ee0*/  LDC R20, c[0x0][0x8b0] ;  /* 0x00022c00ff147b82 */ /* 0x000ee20000000800 */
[----:B------:R-:W-:Y:S02]  /*0ef0*/  I2FP.F32.U32 R3, R8 ;  /* 0x0000000800037245 */ /* 0x000fe40000201000 */
[----:B------:R-:W-:-:S03]  /*0f00*/  IMAD R7, R7, R25, R6 ;  /* 0x0000001907077224 */ /* 0x000fc600078e0206 */
[----:B------:R-:W-:Y:S01]  /*0f10*/  FMUL R3, R3, UR4 ;  /* 0x0000000403037c20 */ /* 0x000fe20008400000 */
[----:B------:R-:W-:Y:S01]  /*0f20*/  IMAD.IADD R7, R5, 0x1, R7 ;  /* 0x0000000105077824 */ /* 0x000fe200078e0207 */
[----:B------:R-:W4:Y:S01]  /*0f30*/  LDC R13, c[0x0][0x148] ;  /* 0x00005200ff0d7b82 */ /* 0x000f220000000800 */
[----:B-1----:R-:W-:Y:S01]  /*0f40*/  ISETP.NE.U32.AND P0, PT, R26, RZ, PT ;  /* 0x000000ff1a00720c */ /* 0x002fe20003f05070 */
[----:B------:R-:W-:Y:S02]  /*0f50*/  ULDC UR4, c[0x0][0x154] ;  /* 0x0000550000047ab9 */ /* 0x000fe40000000800 */
[----:B------:R-:W1:Y:S01]  /*0f60*/  F2I.U32.TRUNC.NTZ R3, R3 ;  /* 0x0000000300037305 */ /* 0x000e62000020f000 */
[----:B------:R-:W-:-:S03]  /*0f70*/  ISETP.NE.AND.EX P0, PT, R27, RZ, PT, P0 ;  /* 0x000000ff1b00720c */ /* 0x000fc60003f05300 */
[----:B------:R-:W5:Y:S01]  /*0f80*/  LDC R5, c[0x0][0x144] ;  /* 0x00005100ff057b82 */ /* 0x000f620000000800 */
[--C-:B--2---:R-:W-:Y:S02]  /*0f90*/  SHF.R.U64 R14, R4, R12, R7.reuse ;  /* 0x0000000c040e7219 */ /* 0x104fe40000001207 */
[----:B------:R-:W-:Y:S02]  /*0fa0*/  I2FP.F32.U32 R4, R10 ;  /* 0x0000000a00047245 */ /* 0x000fe40000201000 */
[----:B------:R-:W-:-:S03]  /*0fb0*/  SHF.R.U32.HI R7, RZ, R12, R7 ;  /* 0x0000000cff077219 */ /* 0x000fc60000011607 */
[----:B------:R-:W2:Y:S01]  /*0fc0*/  LDC R21, c[0x0][0x8a8] ;  /* 0x00022a00ff157b82 */ /* 0x000ea20000000800 */
[-CC-:B---3--:R-:W-:Y:S01]  /*0fd0*/  SHF.R.U64 R28, R14, R20.reuse, R7.reuse ;  /* 0x000000140e1c7219 */ /* 0x188fe20000001207 */
[----:B------:R-:W-:Y:S01]  /*0fe0*/  FMUL R4, R4, UR4 ;  /* 0x0000000404047c20 */ /* 0x000fe20008400000 */
[----:B------:R-:W-:Y:S01]  /*0ff0*/  SHF.R.U32.HI R6, RZ, R20, R7 ;  /* 0x00000014ff067219 */ /* 0x000fe20000011607 */
[----:B------:R-:W-:Y:S01]  /*1000*/  ULDC UR4, c[0x0][0x900] ;  /* 0x0002400000047ab9 */ /* 0x000fe20000000800 */
[----:B-1----:R-:W-:Y:S01]  /*1010*/  IMAD.MOV R3, RZ, RZ, -R3 ;  /* 0x000000ffff037224 */ /* 0x002fe200078e0a03 */
[----:B------:R-:W-:Y:S01]  /*1020*/  SHF.L.U32 R11, R11, UR4, RZ ;  /* 0x000000040b0b7c19 */ /* 0x000fe200080006ff */
[----:B------:R1:W3:Y:S01]  /*1030*/  F2I.U32.TRUNC.NTZ R12, R4 ;  /* 0x00000004000c7305 */ /* 0x0002e2000020f000 */
[----:B------:R-:W2:Y:S01]  /*1040*/  LDC R23, c[0x0][0x8f0] ;  /* 0x00023c00ff177b82 */ /* 0x000ea20000000800 */
[--C-:B------:R-:W-:Y:S02]  /*1050*/  SHF.R.U64 R20, R28, UR4, R6.reuse ;  /* 0x000000041c147c19 */ /* 0x100fe40008001206 */
[----:B------:R-:W-:-:S05]  /*1060*/  SHF.R.U32.HI R6, RZ, UR4, R6 ;  /* 0x00000004ff067c19 */ /* 0x000fca0008011606 */
[----:B------:R-:W2:Y:S01]  /*1070*/  LDC R24, c[0x0][0x8e0] ;  /* 0x00023800ff187b82 */ /* 0x000ea20000000800 */
[----:B-----5:R-:W-:Y:S02]  /*1080*/  IMAD R3, R5, R3, R8 ;  /* 0x0000000305037224 */ /* 0x020fe400078e0208 */
[----:B-1----:R-:W-:Y:S02]  /*1090*/  IMAD.MOV.U32 R4, RZ, RZ, R20 ;  /* 0x000000ffff047224 */ /* 0x002fe400078e0014 */
[----:B------:R-:W-:-:S03]  /*10a0*/  IMAD.MOV.U32 R5, RZ, RZ, R6 ;  /* 0x000000ffff057224 */ /* 0x000fc600078e0006 */
[----:B------:R-:W1:Y:S01]  /*10b0*/  LDC R25, c[0x0][0x8b8] ;  /* 0x00022e00ff197b82 */ /* 0x000e620000000800 */
[----:B---34-:R-:W-:Y:S05]  /*10c0*/  @!P0 BRA `(.L_x_11) ;  /* 0x0000000000288947 */ /* 0x018fea0003800000 */
[----:B------:R-:W3:Y:S02]  /*10d0*/  LDC R9, c[0x0][0x8f4] ;  /* 0x00023d00ff097b82 */ /* 0x000ee40000000800 */
[----:B---3--:R-:W-:-:S05]  /*10e0*/  IADD3 R9, P0, R20, R9, RZ ;  /* 0x0000000914097210 */ /* 0x008fca0007f1e0ff */
        /* <DEDUP_REMOVED lines=8> */
.L_x_11:
[----:B------:R-:W-:Y:S01]  /*1170*/  LOP3.LUT R11, RZ, R11, RZ, 0x33, !PT ;  /* 0x0000000bff0b7212 */ /* 0x000fe200078e33ff */
[----:B------:R-:W-:Y:S01]  /*1180*/  USHF.L.U32 UR4, UR41, UR4, URZ ;  /* 0x0000000429047299 */ /* 0x000fe2000800063f */
[----:B--2---:R-:W-:Y:S01]  /*1190*/  SHF.R.U64 R4, R4, R23, R5 ;  /* 0x0000001704047219 */ /* 0x004fe20000001205 */
[----:B------:R-:W-:Y:S01]  /*11a0*/  VIADD R5, R21, 0xffffffff ;  /* 0xffffffff15057836 */ /* 0x000fe20000000000 */
[----:B------:R-:W-:Y:S01]  /*11b0*/  LOP3.LUT R11, R28, R11, RZ, 0xc0, !PT ;  /* 0x0000000b1c0b7212 */ /* 0x000fe200078ec0ff */
[----:B------:R-:W-:Y:S01]  /*11c0*/  IMAD.MOV R12, RZ, RZ, -R12 ;  /* 0x000000ffff0c7224 */ /* 0x000fe200078e0a0c */
[----:B------:R-:W-:Y:S01]  /*11d0*/  R2UR UR47, R29 ;  /* 0x000000001d2f72ca */ /* 0x000fe200000e0000 */
[----:B------:R-:W-:Y:S01]  /*11e0*/  IMAD.MOV R7, RZ, RZ, -R4 ;  /* 0x000000ffff077224 */ /* 0x000fe200078e0a04 */
[----:B------:R-:W-:Y:S01]  /*11f0*/  LOP3.LUT R5, R14, R5, RZ, 0xc0, !PT ;  /* 0x000000050e057212 */ /* 0x000fe200078ec0ff */
[----:B------:R-:W-:Y:S02]  /*1200*/  IMAD R6, R4, UR4, R11 ;  /* 0x0000000404067c24 */ /* 0x000fe4000f8e020b */
[----:B------:R-:W-:-:S02]  /*1210*/  @P6 IMAD R3, R13, R12, R10 ;  /* 0x0000000c0d036224 */ /* 0x000fc400078e020a */
[----:B------:R-:W-:Y:S02]  /*1220*/  IMAD R4, R7, R24, R20 ;  /* 0x0000001807047224 */ /* 0x000fe400078e0214 */
[----:B-1----:R-:W-:Y:S02]  /*1230*/  IMAD R3, R6, R25, R3 ;  /* 0x0000001906037224 */ /* 0x002fe400078e0203 */
[----:B------:R-:W-:Y:S02]  /*1240*/  IMAD R4, R4, R21, R5 ;  /* 0x0000001504047224 */ /* 0x000fe400078e0205 */
[----:B------:R-:W-:-:S03]  /*1250*/  IMAD.MOV.U32 R5, RZ, RZ, 0x1 ;  /* 0x00000001ff057424 */ /* 0x000fc600078e00ff */
[----:B------:R-:W-:Y:S02]  /*1260*/  SEL R91, R4, R3, !P6 ;  /* 0x00000003045b7207 */ /* 0x000fe40007000000 */
[----:B------:R-:W-:Y:S02]  /*1270*/  SEL R90, R3, R4, !P6 ;  /* 0x00000004035a7207 */ /* 0x000fe40007000000 */
[----:B------:R-:W-:-:S07]  /*1280*/  PRMT R3, R5, 0x7610, R3 ;  /* 0x0000761005037816 */ /* 0x000fce0000000003 */
.L_x_9:
[----:B------:R-:W-:-:S08]  /*1290*/  NOP ;  /* 0x0000000000007918 */ /* 0x000fd00000000000 */
[----:B------:R-:W1:Y:S02]  /*12a0*/  USETMAXREG.TRY_ALLOC.CTAPOOL UP0, 0xe8 ;  /* 0x000000e8000079c8 */ /* 0x000e640008000600 */
[----:B-1----:R-:W-:-:S13]  /*12b0*/  PLOP3.LUT P0, PT, PT, PT, UP0, 0x80, 0x0 ;  /* 0x000000000000781c */ /* 0x002fda0003f0f008 */
[----:B------:R-:W-:Y:S05]  /*12c0*/  @!P0 BRA `(.L_x_9) ;  /* 0xfffffffc00f08947 */ /* 0x000fea000383ffff */
[----:B------:R-:W-:Y:S02]  /*12d0*/  ULDC.64 UR4, c[0x0][0x590] ;  /* 0x0001640000047ab9 */ /* 0x000fe40000000a00 */
[----:B------:R-:W-:-:S04]  /*12e0*/  ISETP.NE.U32.AND P0, PT, RZ, UR4, PT ;  /* 0x00000004ff007c0c */ /* 0x000fc8000bf05070 */
[----:B------:R-:W-:-:S13]  /*12f0*/  ISETP.NE.AND.EX P0, PT, RZ, UR5, PT, P0 ;  /* 0x00000005ff007c0c */ /* 0x000fda000bf05300 */
[----:B------:R-:W-:Y:S05]  /*1300*/  @P0 BRA `(.L_x_12) ;  /* 0x00000000002c0947 */ /* 0x000fea0003800000 */
[----:B------:R-:W-:Y:S02]  /*1310*/  ULDC.64 UR4, c[0x0][0x588] ;  /* 0x0001620000047ab9 */ /* 0x000fe40000000a00 */
[----:B------:R-:W-:-:S04]  /*1320*/  ISETP.NE.U32.AND P0, PT, RZ, UR4, PT ;  /* 0x00000004ff007c0c */ /* 0x000fc8000bf05070 */
[----:B------:R-:W-:-:S13]  /*1330*/  ISETP.NE.AND.EX P0, PT, RZ, UR5, PT, P0 ;  /* 0x00000005ff007c0c */ /* 0x000fda000bf05300 */
[----:B------:R-:W-:Y:S05]  /*1340*/  @!P0 BRA `(.L_x_13) ;  /* 0x0000000000108947 */ /* 0x000fea0003800000 */
[----:B------:R-:W1:Y:S02]  /*1350*/  LDC.64 R4, c[0x0][0x588] ;  /* 0x00016200ff047b82 */ /* 0x000e640000000a00 */
[----:B-1----:R1:W5:Y:S01]  /*1360*/  LDG.E R23, desc[UR38][R4.64] ;  /* 0x0000002604177981 */ /* 0x002362000c1e1900 */
[----:B------:R-:W-:Y:S01]  /*1370*/  IMAD.MOV.U32 R22, RZ, RZ, 0x1 ;  /* 0x00000001ff167424 */ /* 0x000fe200078e00ff */
[----:B------:R-:W-:Y:S06]  /*1380*/  BRA `(.L_x_12) ;  /* 0x00000000000c7947 */ /* 0x000fec0003800000 */
.L_x_13:
[----:B------:R-:W-:Y:S01]  /*1390*/  ULDC UR4, c[0x0][0x580] ;  /* 0x0001600000047ab9 */ /* 0x000fe20000000800 */
[----:B------:R-:W-:Y:S02]  /*13a0*/  IMAD.MOV.U32 R22, RZ, RZ, 0x1 ;  /* 0x00000001ff167424 */ /* 0x000fe400078e00ff */
[----:B------:R-:W-:-:S07]  /*13b0*/  IMAD.U32 R23, RZ, RZ, UR4 ;  /* 0x00000004ff177e24 */ /* 0x000fce000f8e00ff */
.L_x_12:
        /* <DEDUP_REMOVED lines=8> */
[----:B------:R-:W2:Y:S02]  /*1440*/  LDC.64 R56, c[0x0][0x5a8] ;  /* 0x00016a00ff387b82 */ /* 0x000ea40000000a00 */
[----:B--2---:R2:W5:Y:S01]  /*1450*/  LDG.E R56, desc[UR38][R56.64] ;  /* 0x0000002638387981 */ /* 0x004562000c1e1900 */
[----:B------:R-:W-:Y:S05]  /*1460*/  BRA `(.L_x_14) ;  /* 0x0000000000087947 */ /* 0x000fea0003800000 */
.L_x_15:
[----:B------:R-:W-:Y:S02]  /*1470*/  ULDC UR4, c[0x0][0x5a0] ;  /* 0x0001680000047ab9 */ /* 0x000fe40000000800 */
[----:B------:R-:W-:-:S07]  /*1480*/  IMAD.U32 R56, RZ, RZ, UR4 ;  /* 0x00000004ff387e24 */ /* 0x000fce000f8e00ff */
.L_x_14:
[----:B------:R-:W-:-:S13]  /*1490*/  LOP3.LUT P0, RZ, R3, 0xff, RZ, 0xc0, !PT ;  /* 0x000000ff03ff7812 */ /* 0x000fda000780c0ff */
[----:B------:R-:W-:Y:S05]  /*14a0*/  @!P0 EXIT ;  /* 0x000000000000894d */ /* 0x000fea0003800000 */
[----:B------:R-:W3:Y:S01]  /*14b0*/  S2UR UR6, SR_CgaCtaId ;  /* 0x00000000000679c3 */ /* 0x000ee20000008800 */
[C---:B------:R-:W-:Y:S01]  /*14c0*/  IMAD.SHL.U32 R3, R18.reuse, 0x10, RZ ;  /* 0x0000001012037824 */ /* 0x040fe200078e00ff */
[----:B------:R-:W-:Y:S01]  /*14d0*/  ULDC UR4, c[0x0][0x28c] ;  /* 0x0000a30000047ab9 */ /* 0x000fe20000000800 */
[C---:B-1----:R-:W-:Y:S01]  /*14e0*/  IMAD.SHL.U32 R4, R18.reuse, 0x2, RZ ;  /* 0x0000000212047824 */ /* 0x042fe200078e00ff */
[----:B------:R-:W-:Y:S01]  /*14f0*/  UIADD3 UR4, UR4, 0x3f, URZ ;  /* 0x0000003f04047890 */ /* 0x000fe2000fffe03f */
[----:B------:R-:W-:Y:S01]  /*1500*/  IMAD.SHL.U32 R6, R18, 0x8, RZ ;  /* 0x0000000812067824 */ /* 0x000fe200078e00ff */
[----:B------:R-:W-:Y:S01]  /*1510*/  LOP3.LUT R3, R3, 0xe00, RZ, 0xc0, !PT ;  /* 0x00000e0003037812 */ /* 0x000fe200078ec0ff */
[----:B------:R-:W-:Y:S01]  /*1520*/  UMOV UR50, 0x400 ;  /* 0x0000040000327882 */ /* 0x000fe20000000000 */
[----:B------:R-:W-:Y:S01]  /*1530*/  USHF.R.S32.HI UR5, URZ, 0x1f, UR4 ;  /* 0x0000001f3f057899 */ /* 0x000fe20008011404 */
[----:B------:R-:W-:Y:S01]  /*1540*/  LOP3.LUT R58, R0, 0x1, RZ, 0xfc, !PT ;  /* 0x00000001003a7812 */ /* 0x000fe200078efcff */
[--C-:B-----5:R-:W-:Y:S01]  /*1550*/  IMAD.MOV.U32 R64, RZ, RZ, R23.reuse ;  /* 0x000000ffff407224 */ /* 0x120fe200078e0017 */
[----:B------:R-:W-:Y:S01]  /*1560*/  LOP3.LUT R3, R3, 0x6, R4, 0xf8, !PT ;  /* 0x0000000603037812 */ /* 0x000fe200078ef804 */
[----:B------:R-:W-:Y:S01]  /*1570*/  ULEA.HI UR5, UR5, UR4, URZ, 0x6 ;  /* 0x0000000405057291 */ /* 0x000fe2000f8f303f */
[----:B------:R-:W-:Y:S01]  /*1580*/  LOP3.LUT R5, R6, 0x80, RZ, 0xc0, !PT ;  /* 0x0000008006057812 */ /* 0x000fe200078ec0ff */
[----:B------:R-:W-:Y:S01]  /*1590*/  IMAD.MOV.U32 R81, RZ, RZ, R23 ;  /* 0x000000ffff517224 */ /* 0x000fe200078e0017 */
[----:B------:R-:W-:Y:S01]  /*15a0*/  LOP3.LUT R3, R3, 0x60, R6, 0xf8, !PT ;  /* 0x0000006003037812 */ /* 0x000fe200078ef806 */
[----:B------:R-:W-:Y:S01]  /*15b0*/  IMAD.MOV.U32 R59, RZ, RZ, RZ ;  /* 0x000000ffff3b7224 */ /* 0x000fe200078e00ff */
[----:B------:R-:W-:Y:S01]  /*15c0*/  LOP3.LUT R4, R5, 0x10, R18, 0xf8, !PT ;  /* 0x0000001005047812 */ /* 0x000fe200078ef812 */
[----:B------:R-:W-:Y:S01]  /*15d0*/  IMAD.MOV.U32 R62, RZ, RZ, RZ ;  /* 0x000000ffff3e7224 */ /* 0x000fe200078e00ff */
[----:B------:R-:W-:Y:S01]  /*15e0*/  LOP3.LUT R100, R19, 0x1, RZ, 0xfc, !PT ;  /* 0x0000000113647812 */ /* 0x000fe200078efcff */
[----:B------:R-:W-:Y:S01]  /*15f0*/  ULDC.64 UR48, c[0x0][0x198] ;  /* 0x0000660000307ab9 */ /* 0x000fe20000000a00 */
[----:B--2---:R-:W-:Y:S01]  /*1600*/  LOP3.LUT R57, R3, R4, RZ, 0xfc, !PT ;  /* 0x0000000403397212 */ /* 0x004fe200078efcff */
[----:B------:R-:W-:Y:S01]  /*1610*/  USHF.R.S32.HI UR51, URZ, 0x6, UR5 ;  /* 0x000000063f337899 */ /* 0x000fe20008011405 */
[C---:B------:R-:W-:Y:S01]  /*1620*/  PRMT R61, R22.reuse, 0x7610, R61 ;  /* 0x00007610163d7816 */ /* 0x040fe2000000003d */
[----:B---3--:R-:W-:Y:S01]  /*1630*/  ULEA UR50, UR6, UR50, 0x18 ;  /* 0x0000003206327291 */ /* 0x008fe2000f8ec03f */
[----:B------:R-:W-:Y:S01]  /*1640*/  PRMT R63, R22, 0x7610, R63 ;  /* 0x00007610163f7816 */ /* 0x000fe2000000003f */
[----:B------:R-:W-:Y:S01]  /*1650*/  UMOV UR43, URZ ;  /* 0x0000003f002b7c82 */ /* 0x000fe20008000000 */
[----:B------:R-:W-:-:S03]  /*1660*/  UMOV UR4, URZ ;  /* 0x0000003f00047c82 */ /* 0x000fc60008000000 */
[----:B------:R-:W-:-:S07]  /*1670*/  VIADD R60, R57, UR50 ;  /* 0x00000032393c7c36 */ /* 0x000fce0008000000 */
.L_x_73:
[----:B------:R-:W-:Y:S01]  /*1680*/  LOP3.LUT R0, R18, 0x80, RZ, 0xc0, !PT ;  /* 0x0000008012007812 */ /* 0x000fe200078ec0ff */
[----:B------:R-:W1:Y:S01]  /*1690*/  LDC R3, c[0x0][0x28c] ;  /* 0x0000a300ff037b82 */ /* 0x000e620000000800 */
[----:B------:R-:W-:Y:S01]  /*16a0*/  UMOV UR6, URZ ;  /* 0x0000003f00067c82 */ /* 0x000fe20008000000 */
[----:B------:R-:W-:Y:S01]  /*16b0*/  UMOV UR5, URZ ;  /* 0x0000003f00057c82 */ /* 0x000fe20008000000 */
[----:B------:R-:W-:Y:S01]  /*16c0*/  SHF.R.U32.HI R0, RZ, 0x7, R0 ;  /* 0x00000007ff007819 */ /* 0x000fe20000011600 */
[----:B------:R-:W-:Y:S01]  /*16d0*/  UMOV UR13, UR4 ;  /* 0x00000004000d7c82 */ /* 0x000fe20008000000 */
[----:B------:R-:W-:Y:S01]  /*16e0*/  CS2R R66, SRZ ;  /* 0x0000000000427805 */ /* 0x000fe2000001ff00 */
[----:B------:R-:W-:Y:S01]  /*16f0*/  IMAD.MOV.U32 R65, RZ, RZ, RZ ;  /* 0x000000ffff417224 */ /* 0x000fe200078e00ff */
[----:B------:R-:W-:Y:S02]  /*1700*/  CS2R R68, SRZ ;  /* 0x0000000000447805 */ /* 0x000fe4000001ff00 */
[----:B------:R-:W-:Y:S01]  /*1710*/  CS2R R70, SRZ ;  /* 0x0000000000467805 */ /* 0x000fe2000001ff00 */
[----:B------:R-:W2:Y:S01]  /*1720*/  SHFL.IDX PT, R0, R0, RZ, 0x1f ;  /* 0x00001fff00007589 */ /* 0x000ea200000e0000 */
[----:B------:R-:W-:-:S02]  /*1730*/  CS2R R72, SRZ ;  /* 0x0000000000487805 */ /* 0x000fc4000001ff00 */
[----:B------:R-:W-:Y:S02]  /*1740*/  CS2R R74, SRZ ;  /* 0x00000000004a7805 */ /* 0x000fe4000001ff00 */
[----:B------:R-:W-:Y:S02]  /*1750*/  CS2R R76, SRZ ;  /* 0x00000000004c7805 */ /* 0x000fe4000001ff00 */
[----:B------:R-:W-:Y:S01]  /*1760*/  CS2R R78, SRZ ;  /* 0x00000000004e7805 */ /* 0x000fe2000001ff00 */
[----:B------:R-:W-:Y:S01]  /*1770*/  IMAD.MOV.U32 R80, RZ, RZ, RZ ;  /* 0x000000ffff507224 */ /* 0x000fe200078e00ff */
[----:B------:R-:W-:Y:S02]  /*1780*/  CS2R R82, SRZ ;  /* 0x0000000000527805 */ /* 0x000fe4000001ff00 */
[----:B------:R-:W-:Y:S02]  /*1790*/  CS2R R84, SRZ ;  /* 0x0000000000547805 */ /* 0x000fe4000001ff00 */
[----:B------:R-:W-:-:S02]  /*17a0*/  CS2R R86, SRZ ;  /* 0x0000000000567805 */ /* 0x000fc4000001ff00 */
[----:B------:R-:W-:Y:S02]  /*17b0*/  CS2R R88, SRZ ;  /* 0x0000000000587805 */ /* 0x000fe4000001ff00 */
[----:B------:R-:W-:Y:S02]  /*17c0*/  CS2R R92, SRZ ;  /* 0x00000000005c7805 */ /* 0x000fe4000001ff00 */
[----:B------:R-:W-:Y:S02]  /*17d0*/  CS2R R94, SRZ ;  /* 0x00000000005e7805 */ /* 0x000fe4000001ff00 */
[----:B------:R-:W-:Y:S02]  /*17e0*/  CS2R R96, SRZ ;  /* 0x0000000000607805 */ /* 0x000fe4000001ff00 */
[----:B------:R-:W-:Y:S01]  /*17f0*/  CS2R R98, SRZ ;  /* 0x0000000000627805 */ /* 0x000fe2000001ff00 */
[----:B------:R-:W-:Y:S01]  /*1800*/  IMAD.U32 R5, RZ, RZ, UR43 ;  /* 0x0000002bff057e24 */ /* 0x000fe2000f8e00ff */
[----:B-1----:R-:W-:-:S02]  /*1810*/  ISETP.GE.AND P0, PT, R3, 0x1, PT ;  /* 0x000000010300780c */ /* 0x002fc40003f06270 */
[----:B------:R-:W-:Y:S02]  /*1820*/  CS2R R24, SRZ ;  /* 0x0000000000187805 */ /* 0x000fe4000001ff00 */
[----:B------:R-:W-:Y:S02]  /*1830*/  CS2R R26, SRZ ;  /* 0x00000000001a7805 */ /* 0x000fe4000001ff00 */
[----:B------:R-:W-:Y:S02]  /*1840*/  CS2R R28, SRZ ;  /* 0x00000000001c7805 */ /* 0x000fe4000001ff00 */
[----:B------:R-:W-:Y:S02]  /*1850*/  CS2R R30, SRZ ;  /* 0x00000000001e7805 */ /* 0x000fe4000001ff00 */
[----:B------:R-:W-:Y:S02]  /*1860*/  CS2R R32, SRZ ;  /* 0x0000000000207805 */ /* 0x000fe4000001ff00 */
[----:B------:R-:W-:-:S02]  /*1870*/  CS2R R34, SRZ ;  /* 0x0000000000227805 */ /* 0x000fc4000001ff00 */
[----:B------:R-:W-:Y:S02]  /*1880*/  CS2R R36, SRZ ;  /* 0x0000000000247805 */ /* 0x000fe4000001ff00 */
[----:B------:R-:W-:Y:S02]  /*1890*/  CS2R R38, SRZ ;  /* 0x0000000000267805 */ /* 0x000fe4000001ff00 */
[----:B--2---:R-:W-:Y:S02]  /*18a0*/  R2UR UR7, R0 ;  /* 0x00000000000772ca */ /* 0x004fe400000e0000 */
        /* <DEDUP_REMOVED lines=8> */
[----:B------:R-:W-:-:S04]  /*1930*/  ULEA.HI UR8, UR7, UR7, URZ, 0x1 ;  /* 0x0000000707087291 */ /* 0x000fc8000f8f083f */
[----:B------:R-:W-:-:S04]  /*1940*/  ULOP3.LUT UR8, UR8, 0xffffe, URZ, 0xc0, !UPT ;  /* 0x000ffffe08087892 */ /* 0x000fc8000f8ec03f */
[----:B------:R-:W-:-:S03]  /*1950*/  UIADD3 UR8, UR7, -UR8, URZ ;  /* 0x8000000807087290 */ /* 0x000fc6000fffe03f */
[----:B------:R-:W-:Y:S01]  /*1960*/  UMOV UR7, URZ ;  /* 0x0000003f00077c82 */ /* 0x000fe20008000000 */
[----:B------:R-:W-:-:S04]  /*1970*/  ULEA UR8, UR8, UR50, 0xc ;  /* 0x0000003208087291 */ /* 0x000fc8000f8e603f */
[----:B------:R-:W-:-:S04]  /*1980*/  UIADD3 UR8, UR8, 0x4300, URZ ;  /* 0x0000430008087890 */ /* 0x000fc8000fffe03f */
[----:B------:R-:W-:-:S04]  /*1990*/  USHF.R.U32.HI UR8, URZ, 0x4, UR8 ;  /* 0x000000043f087899 */ /* 0x000fc80008011608 */
[----:B------:R-:W-:Y:S01]  /*19a0*/  ULOP3.LUT UR12, UR8, 0x3fff, URZ, 0xc0, !UPT ;  /* 0x00003fff080c7892 */ /* 0x000fe2000f8ec03f */
[----:B------:R-:W-:Y:S11]  /*19b0*/  @!P0 BRA `(.L_x_16) ;  /* 0x0000000400788947 */ /* 0x000ff60003800000 */
[----:B------:R-:W-:-:S13]  /*19c0*/  ISETP.NE.AND P1, PT, R100, 0x3, PT ;  /* 0x000000036400780c */ /* 0x000fda0003f25270 */
[----:B------:R-:W-:Y:S05]  /*19d0*/  @!P1 BRA `(.L_x_17) ;  /* 0x0000000000049947 */ /* 0x000fea0003800000 */
[----:B------:R-:W-:Y:S01]  /*19e0*/  BPT.TRAP 0x1 ;  /* 0x000000040000795c */ /* 0x000fe20000300000 */
.L_x_17:
[----:B------:R-:W-:Y:S01]  /*19f0*/  ULEA UR5, UR4, UR50, 0x3 ;  /* 0x0000003204057291 */ /* 0x000fe2000f8e183f */
[----:B------:R-:W-:-:S05]  /*1a00*/  IMAD.U32 R0, RZ, RZ, UR43 ;  /* 0x0000002bff007e24 */ /* 0x000fca000f8e00ff */
[----:B------:R-:W-:-:S04]  /*1a10*/  SHF.L.U32 R0, R0, 0x1f, RZ ;  /* 0x0000001f00007819 */ /* 0x000fc800000006ff */
[----:B------:R1:W2:Y:S01]  /*1a20*/  SYNCS.PHASECHK.TRANS64.TRYWAIT P0, [UR5], R0 ;  /* 0x00000000ff0075a7 */ /* 0x0002a20008000145 */
[----:B------:R-:W-:Y:S05]  /*1a30*/  @!P1 BRA `(.L_x_18) ;  /* 0x0000000000049947 */ /* 0x000fea0003800000 */
[----:B------:R-:W-:Y:S01]  /*1a40*/  BPT.TRAP 0x1 ;  /* 0x000000040000795c */ /* 0x000fe20000300000 */
.L_x_18:
[----:B--2---:R-:W-:Y:S05]  /*1a50*/  @P0 BRA `(.L_x_19) ;  /* 0x0000000000080947 */ /* 0x004fea0003800000 */
[----:B------:R-:W2:Y:S02]  /*1a60*/  SYNCS.PHASECHK.TRANS64.TRYWAIT P0, [UR5], R0 ;  /* 0x00000000ff0075a7 */ /* 0x000ea40008000145 */
[----:B--2---:R-:W-:Y:S05]  /*1a70*/  @!P0 BRA `(.L_x_20) ;  /* 0x0000005c00ec8947 */ /* 0x004fea0003800000 */
.L_x_19:
[----:B------:R-:W-:Y:S01]  /*1a80*/  UIADD3 UR5, UR50, 0x26300, URZ ;  /* 0x0002630032057890 */ /* 0x000fe2000fffe03f */
[----:B------:R-:W-:Y:S01]  /*1a90*/  WARPGROUP.ARRIVE ;  /* 0x00000000000079c5 */ /* 0x000fe20000000000 */
[----:B------:R-:W-:Y:S01]  /*1aa0*/  ULOP3.LUT UR8, UR12, 0x10000, URZ, 0xfc, !UPT ;  /* 0x000100000c087892 */ /* 0x000fe2000f8efc3f */
[----:B------:R-:W-:Y:S01]  /*1ab0*/  CS2R R66, SRZ ;  /* 0x0000000000427805 */ /* 0x000fe2000001ff00 */
[----:B------:R-:W-:Y:S01]  /*1ac0*/  USHF.R.U32.HI UR5, URZ, 0x4, UR5 ;  /* 0x000000043f057899 */ /* 0x000fe20008011605 */
[----:B------:R-:W-:Y:S01]  /*1ad0*/  IMAD.MOV.U32 R65, RZ, RZ, RZ ;  /* 0x000000ffff417224 */ /* 0x000fe200078e00ff */
[----:B------:R-:W-:Y:S01]  /*1ae0*/  ULEA UR8, UR4, UR8, 0x9 ;  /* 0x0000000804087291 */ /* 0x000fe2000f8e483f */
[----:B------:R-:W-:Y:S01]  /*1af0*/  CS2R R68, SRZ ;  /* 0x0000000000447805 */ /* 0x000fe2000001ff00 */
[----:B------:R-:W-:Y:S01]  /*1b00*/  ULOP3.LUT UR5, UR5, 0x3fff, URZ, 0xc0, !UPT ;  /* 0x00003fff05057892 */ /* 0x000fe2000f8ec03f */
[----:B------:R-:W-:Y:S01]  /*1b10*/  CS2R R70, SRZ ;  /* 0x0000000000467805 */ /* 0x000fe2000001ff00 */
[----:B------:R-:W-:Y:S01]  /*1b20*/  UMOV UR9, 0x80000020 ;  /* 0x8000002000097882 */ /* 0x000fe20000000000 */
[----:B------:R-:W-:Y:S01]  /*1b30*/  UMOV UR11, 0x80000020 ;  /* 0x80000020000b7882 */ /* 0x000fe20000000000 */
[----:B------:R-:W-:Y:S01]  /*1b40*/  ULOP3.LUT UR5, UR5, 0x10000, URZ, 0xfc, !UPT ;  /* 0x0001000005057892 */ /* 0x000fe2000f8efc3f */
[----:B------:R-:W-:Y:S01]  /*1b50*/  CS2R R72, SRZ ;  /* 0x0000000000487805 */ /* 0x000fe2000001ff00 */
[----:B------:R-:W-:Y:S01]  /*1b60*/  ULDC UR6, c[0x0][0x50c] ;  /* 0x0001430000067ab9 */ /* 0x000fe20000000800 */
[----:B------:R-:W-:Y:S01]  /*1b70*/  CS2R R74, SRZ ;  /* 0x00000000004a7805 */ /* 0x000fe2000001ff00 */
[----:B------:R-:W-:Y:S01]  /*1b80*/  ULEA UR10, UR4, UR5, 0x8 ;  /* 0x00000005040a7291 */ /* 0x000fe2000f8e403f */
[----:B------:R-:W-:Y:S01]  /*1b90*/  CS2R R76, SRZ ;  /* 0x00000000004c7805 */ /* 0x000fe2000001ff00 */
[----:B------:R-:W-:Y:S01]  /*1ba0*/  UISETP.NE.AND UP0, UPT, UR6, 0x2, UPT ;  /* 0x000000020600788c */ /* 0x000fe2000bf05270 */
[----:B------:R-:W-:Y:S01]  /*1bb0*/  CS2R R78, SRZ ;  /* 0x00000000004e7805 */ /* 0x000fe2000001ff00 */
[----:B------:R-:W-:Y:S01]  /*1bc0*/  UMOV UR5, 0x2 ;  /* 0x0000000200057882 */ /* 0x000fe20000000000 */
[----:B------:R-:W-:Y:S01]  /*1bd0*/  IMAD.MOV.U32 R80, RZ, RZ, RZ ;  /* 0x000000ffff507224 */ /* 0x000fe200078e00ff */
[----:B------:R-:W-:Y:S01]  /*1be0*/  USEL UR6, URZ, 0x1, UP0 ;  /* 0x000000013f067887 */ /* 0x000fe20008000000 */
[----:B------:R-:W-:-:S02]  /*1bf0*/  CS2R R82, SRZ ;  /* 0x0000000000527805 */ /* 0x000fc4000001ff00 */
[----:B------:R-:W-:Y:S01]  /*1c00*/  CS2R R84, SRZ ;  /* 0x0000000000547805 */ /* 0x000fe2000001ff00 */
[----:B------:R-:W-:Y:S01]  /*1c10*/  QGMMA.64x64x32.F32.E4M3.E4M3 R24, gdesc[UR8], RZ, !UPT, gsb0 ;  /* 0x00e00000081879f3 */ /* 0x000fe2000c0008ff */
[----:B------:R-:W-:Y:S01]  /*1c20*/  UIADD3 UR8, UR8, 0x2, URZ ;  /* 0x0000000208087890 */ /* 0x000fe2000fffe03f */
[----:B------:R-:W-:Y:S01]  /*1c30*/  CS2R R86, SRZ ;  /* 0x0000000000567805 */ /* 0x000fe2000001ff00 */
[----:B------:R-:W-:Y:S01]  /*1c40*/  UIADD3 UR10, UR10, 0x2, URZ ;  /* 0x000000020a0a7890 */ /* 0x000fe2000fffe03f */
[----:B------:R-:W-:Y:S01]  /*1c50*/  ISETP.NE.AND P0, PT, RZ, UR6, PT ;  /* 0x00000006ff007c0c */ /* 0x000fe2000bf05270 */
[----:B------:R-:W-:Y:S01]  /*1c60*/  UMOV UR9, 0x80000020 ;  /* 0x8000002000097882 */ /* 0x000fe20000000000 */
[----:B------:R-:W-:Y:S01]  /*1c70*/  UMOV UR11, 0x80000020 ;  /* 0x80000020000b7882 */ /* 0x000fe20000000000 */
[----:B------:R-:W-:Y:S02]  /*1c80*/  CS2R R88, SRZ ;  /* 0x0000000000587805 */ /* 0x000fe4000001ff00 */
[----:B------:R-:W-:-:S02]  /*1c90*/  CS2R R92, SRZ ;  /* 0x00000000005c7805 */ /* 0x000fc4000001ff00 */
[----:B------:R-:W-:Y:S02]  /*1ca0*/  CS2R R94, SRZ ;  /* 0x00000000005e7805 */ /* 0x000fe4000001ff00 */
[----:B------:R-:W-:Y:S02]  /*1cb0*/  CS2R R96, SRZ ;  /* 0x0000000000607805 */ /* 0x000fe4000001ff00 */
[----:B------:R-:W-:Y:S01]  /*1cc0*/  CS2R R98, SRZ ;  /* 0x0000000000627805 */ /* 0x000fe2000001ff00 */
[----:B------:R-:W-:Y:S02]  /*1cd0*/  WARPGROUP.DEPBAR.LE gsb0, 0x0 ;  /* 0x00008000000079c5 */ /* 0x000fe40000010000 */
[----:B------:R-:W-:-:S06]  /*1ce0*/  WARPGROUP.ARRIVE ;  /* 0x00000000000079c5 */ /* 0x000fcc0000000000 */
[----:B------:R-:W-:Y:S03]  /*1cf0*/  QGMMA.64x64x32.F32.E4M3.E4M3 R24, gdesc[UR8], R24, gsb0 ;  /* 0x00e00000081879f3 */ /* 0x000fe60008000818 */
[----:B------:R-:W-:Y:S02]  /*1d00*/  WARPGROUP.DEPBAR.LE gsb0, 0x0 ;  /* 0x00008000000079c5 */ /* 0x000fe40000010000 */
[----:B------:R-:W-:Y:S05]  /*1d10*/  @!P0 BRA `(.L_x_21) ;  /* 0x0000000000848947 */ /* 0x000fea0003800000 */
[----:B------:R-:W-:Y:S01]  /*1d20*/  FADD R99, RZ, R24 ;  /* 0x00000018ff637221 */ /* 0x000fe20000000000 */
[----:B------:R-:W-:-:S01]  /*1d30*/  FADD R98, RZ, R25 ;  /* 0x00000019ff627221 */ /* 0x000fc20000000000 */
        /* <DEDUP_REMOVED lines=30> */
[----:B------:R-:W-:-:S06]  /*1f20*/  UMOV UR5, URZ ;  /* 0x0000003f00057c82 */ /* 0x000fcc0008000000 */
.L_x_21:
[----:B------:R-:W-:-:S04]  /*1f30*/  UIADD3 UR13, UR4, 0x1, URZ ;  /* 0x00000001040d7890 */ /* 0x000fc8000fffe03f */
[----:B------:R-:W-:-:S04]  /*1f40*/  UISETP.NE.AND UP0, UPT, UR13, 0x11, UPT ;  /* 0x000000110d00788c */ /* 0x000fc8000bf05270 */
[----:B------:R-:W-:Y:S02]  /*1f50*/  USEL UR7, URZ, 0x1, UP0 ;  /* 0x000000013f077887 */ /* 0x000fe40008000000 */
[----:B------:R-:W-:Y:S02]  /*1f60*/  USEL UR13, UR13, URZ, UP0 ;  /* 0x0000003f0d0d7287 */ /* 0x000fe40008000000 */
[----:B------:R-:W-:-:S06]  /*1f70*/  ULOP3.LUT UR7, UR43, UR7, URZ, 0x3c, !UPT ;  /* 0x000000072b077292 */ /* 0x000fcc000f8e3c3f */
[----:B------:R-:W-:Y:S01]  /*1f80*/  IMAD.U32 R5, RZ, RZ, UR7 ;  /* 0x00000007ff057e24 */ /* 0x000fe2000f8e00ff */
[----:B------:R-:W-:-:S06]  /*1f90*/  UMOV UR7, 0x1 ;  /* 0x0000000100077882 */ /* 0x000fcc0000000000 */
.L_x_16:
[----:B------:R-:W-:-:S04]  /*1fa0*/  UISETP.LT.AND UP0, UPT, UR51, 0x1, UPT ;  /* 0x000000013300788c */ /* 0x000fc8000bf01270 */
[----:B------:R-:W-:-:S04]  /*1fb0*/  USEL UR8, UR51, 0x1, UP0 ;  /* 0x0000000133087887 */ /* 0x000fc80008000000 */
[----:B------:R-:W-:-:S04]  /*1fc0*/  UIADD3 UR8, UR51, -UR8, URZ ;  /* 0x8000000833087290 */ /* 0x000fc8000fffe03f */
[----:B------:R-:W-:-:S06]  /*1fd0*/  UISETP.GE.AND UP0, UPT, UR8, 0x1, UPT ;  /* 0x000000010800788c */ /* 0x000fcc000bf06270 */
[----:B------:R-:W-:-:S13]  /*1fe0*/  PLOP3.LUT P0, PT, PT, PT, UP0, 0x80, 0x0 ;  /* 0x000000000000781c */ /* 0x000fda0003f0f008 */
[----:B------:R-:W-:Y:S05]  /*1ff0*/  @!P0 BRA `(.L_x_22) ;  /* 0x00000004007c8947 */ /* 0x000fea0003800000 */
[----:B-12---:R-:W-:Y:S01]  /*2000*/  IMAD.U32 R0, RZ, RZ, UR8 ;  /* 0x00000008ff007e24 */ /* 0x006fe2000f8e00ff */
[----:B------:R-:W-:Y:S01]  /*2010*/  UMOV UR14, UR4 ;  /* 0x00000004000e7c82 */ /* 0x000fe20008000000 */
[----:B------:R-:W-:-:S05]  /*2020*/  ULDC UR15, c[0x0][0x50c] ;  /* 0x00014300000f7ab9 */ /* 0x000fca0000000800 */
.L_x_30:
[----:B------:R-:W-:-:S13]  /*2030*/  ISETP.NE.AND P1, PT, R100, 0x3, PT ;  /* 0x000000036400780c */ /* 0x000fda0003f25270 */
[----:B-12---:R-:W-:Y:S05]  /*2040*/  @!P1 BRA `(.L_x_23) ;  /* 0x0000000000049947 */ /* 0x006fea0003800000 */
[----:B------:R-:W-:Y:S01]  /*2050*/  BPT.TRAP 0x1 ;  /* 0x000000040000795c */ /* 0x000fe20000300000 */
.L_x_23:
[----:B------:R-:W-:Y:S01]  /*2060*/  ULEA UR8, UR13, UR50, 0x3 ;  /* 0x000000320d087291 */ /* 0x000fe2000f8e183f */
[----:B------:R-:W-:-:S08]  /*2070*/  SHF.L.U32 R3, R5, 0x1f, RZ ;  /* 0x0000001f05037819 */ /* 0x000fd000000006ff */
[----:B------:R1:W2:Y:S01]  /*2080*/  SYNCS.PHASECHK.TRANS64.TRYWAIT P0, [UR8], R3 ;  /* 0x00000003ff0075a7 */ /* 0x0002a20008000148 */
[----:B------:R-:W-:Y:S05]  /*2090*/  @!P1 BRA `(.L_x_24) ;  /* 0x0000000000049947 */ /* 0x000fea0003800000 */
[----:B------:R-:W-:Y:S01]  /*20a0*/  BPT.TRAP 0x1 ;  /* 0x000000040000795c */ /* 0x000fe20000300000 */
.L_x_24:
[----:B--2---:R-:W-:Y:S05]  /*20b0*/  @P0 BRA `(.L_x_25) ;  /* 0x0000000000080947 */ /* 0x004fea0003800000 */
[----:B------:R-:W2:Y:S02]  /*20c0*/  SYNCS.PHASECHK.TRANS64.TRYWAIT P0, [UR8], R3 ;  /* 0x00000003ff0075a7 */ /* 0x000ea40008000148 */
[----:B--2---:R-:W-:Y:S05]  /*20d0*/  @!P0 BRA `(.L_x_26) ;  /* 0x00000058006c8947 */ /* 0x004fea0003800000 */
.L_x_25:
[----:B------:R-:W-:Y:S01]  /*20e0*/  UIADD3 UR8, UR50, 0x26300, URZ ;  /* 0x0002630032087890 */ /* 0x000fe2000fffe03f */
[----:B------:R-:W-:Y:S01]  /*20f0*/  WARPGROUP.ARRIVE ;  /* 0x00000000000079c5 */ /* 0x000fe20000000000 */
[----:B------:R-:W-:Y:S02]  /*2100*/  UISETP.NE.AND UP0, UPT, UR6, URZ, UPT ;  /* 0x0000003f0600728c */ /* 0x000fe4000bf05270 */
[----:B------:R-:W-:Y:S02]  /*2110*/  USHF.R.U32.HI UR8, URZ, 0x4, UR8 ;  /* 0x000000043f087899 */ /* 0x000fe40008011608 */
[----:B------:R-:W-:Y:S02]  /*2120*/  USEL UR7, UR7, URZ, !UP0 ;  /* 0x0000003f07077287 */ /* 0x000fe4000c000000 */
[----:B------:R-:W-:Y:S02]  /*2130*/  ULOP3.LUT UR6, UR8, 0x3fff, URZ, 0xc0, !UPT ;  /* 0x00003fff08067892 */ /* 0x000fe4000f8ec03f */
[----:B------:R-:W-:-:S02]  /*2140*/  ULOP3.LUT UR8, UR12, 0x10000, URZ, 0xfc, !UPT ;  /* 0x000100000c087892 */ /* 0x000fc4000f8efc3f */
[----:B------:R-:W-:Y:S02]  /*2150*/  ULOP3.LUT UR6, UR6, 0x10000, URZ, 0xfc, !UPT ;  /* 0x0001000006067892 */ /* 0x000fe4000f8efc3f */
[----:B------:R-:W-:Y:S02]  /*2160*/  UISETP.NE.U32.AND UP0, UPT, UR7, URZ, UPT ;  /* 0x0000003f0700728c */ /* 0x000fe4000bf05070 */
[----:B------:R-:W-:Y:S02]  /*2170*/  ULEA UR8, UR13, UR8, 0x9 ;  /* 0x000000080d087291 */ /* 0x000fe4000f8e483f */
[----:B------:R-:W-:Y:S01]  /*2180*/  ULEA UR10, UR13, UR6, 0x8 ;  /* 0x000000060d0a7291 */ /* 0x000fe2000f8e403f */
[----:B------:R-:W-:Y:S01]  /*2190*/  UMOV UR9, 0x80000020 ;  /* 0x8000002000097882 */ /* 0x000fe20000000000 */
[----:B------:R-:W-:Y:S01]  /*21a0*/  UMOV UR11, 0x80000020 ;  /* 0x80000020000b7882 */ /* 0x000fe20000000000 */
[----:B------:R-:W-:-:S06]  /*21b0*/  UIADD3 UR5, UR5, 0x2, URZ ;  /* 0x0000000205057890 */ /* 0x000fcc000fffe03f */
[----:B------:R-:W-:Y:S01]  /*21c0*/  QGMMA.64x64x32.F32.E4M3.E4M3 R24, gdesc[UR8], R24, UP0, gsb0 ;  /* 0x00e00000081879f3 */ /* 0x000fe2000b800818 */
[----:B------:R-:W-:Y:S02]  /*21d0*/  UIADD3 UR8, UR8, 0x2, URZ ;  /* 0x0000000208087890 */ /* 0x000fe4000fffe03f */
[----:B------:R-:W-:Y:S01]  /*21e0*/  UIADD3 UR10, UR10, 0x2, URZ ;  /* 0x000000020a0a7890 */ /* 0x000fe2000fffe03f */
[----:B------:R-:W-:Y:S01]  /*21f0*/  UMOV UR9, 0x80000020 ;  /* 0x8000002000097882 */ /* 0x000fe20000000000 */
[----:B------:R-:W-:Y:S01]  /*2200*/  UMOV UR11, 0x80000020 ;  /* 0x80000020000b7882 */ /* 0x000fe20000000000 */
[----:B------:R-:W-:-:S04]  /*2210*/  UISETP.NE.AND UP0, UPT, UR5, UR15, UPT ;  /* 0x0000000f0500728c */ /* 0x000fc8000bf05270 */
[----:B------:R-:W-:-:S06]  /*2220*/  USEL UR6, URZ, 0x1, UP0 ;  /* 0x000000013f067887 */ /* 0x000fcc0008000000 */
[----:B------:R-:W-:Y:S01]  /*2230*/  ISETP.NE.AND P0, PT, RZ, UR6, PT ;  /* 0x00000006ff007c0c */ /* 0x000fe2000bf05270 */
[----:B------:R-:W-:Y:S02]  /*2240*/  WARPGROUP.DEPBAR.LE gsb0, 0x0 ;  /* 0x00008000000079c5 */ /* 0x000fe40000010000 */
[----:B------:R-:W-:-:S06]  /*2250*/  WARPGROUP.ARRIVE ;  /* 0x00000000000079c5 */ /* 0x000fcc0000000000 */
[----:B------:R-:W-:Y:S03]  /*2260*/  QGMMA.64x64x32.F32.E4M3.E4M3 R24, gdesc[UR8], R24, gsb0 ;  /* 0x00e00000081879f3 */ /* 0x000fe60008000818 */
[----:B------:R-:W-:Y:S02]  /*2270*/  WARPGROUP.DEPBAR.LE gsb0, 0x0 ;  /* 0x00008000000079c5 */ /* 0x000fe40000010000 */
[----:B------:R-:W-:Y:S05]  /*2280*/  @!P0 BRA `(.L_x_27) ;  /* 0x0000000000848947 */ /* 0x000fea0003800000 */
[----:B------:R-:W-:Y:S01]  /*2290*/  FADD R99, R24, R99 ;  /* 0x0000006318637221 */ /* 0x000fe20000000000 */
[----:B------:R-:W-:-:S01]  /*22a0*/  FADD R98, R25, R98 ;  /* 0x0000006219627221 */ /* 0x000fc20000000000 */
        /* <DEDUP_REMOVED lines=30> */
[----:B------:R-:W-:-:S06]  /*2490*/  UMOV UR5, URZ ;  /* 0x0000003f00057c82 */ /* 0x000fcc0008000000 */
.L_x_27:
[----:B------:R-:W-:Y:S05]  /*24a0*/  @!P1 BRA `(.L_x_28) ;  /* 0x0000000000049947 */ /* 0x000fea0003800000 */
[----:B------:R-:W-:Y:S01]  /*24b0*/  BPT.TRAP 0x1 ;  /* 0x000000040000795c */ /* 0x000fe20000300000 */
.L_x_28:
[----:B------:R-:W-:Y:S01]  /*24c0*/  ULEA UR7, UR14, UR50, 0x3 ;  /* 0x000000320e077291 */ /* 0x000fe2000f8e183f */
[----:B------:R-:W-:-:S03]  /*24d0*/  ISETP.GT.U32.AND P0, PT, R19, 0x1, PT ;  /* 0x000000011300780c */ /* 0x000fc60003f04070 */
[----:B------:R-:W-:-:S04]  /*24e0*/  UIADD3 UR7, UR7, 0x88, URZ ;  /* 0x0000008807077890 */ /* 0x000fc8000fffe03f */
[----:B------:R-:W-:-:S09]  /*24f0*/  UPRMT UR7, URZ, 0x654, UR7 ;  /* 0x000006543f077896 */ /* 0x000fd20008000007 */
[----:B------:R-:W-:Y:S01]  /*2500*/  SYNCS.ARRIVE.TRANS64.RED.A1T0 RZ, [UR7], RZ ;  /* 0x000000ffffff79a7 */ /* 0x000fe20008100407 */
[----:B------:R-:W-:Y:S05]  /*2510*/  @P0 BRA `(.L_x_29) ;  /* 0x0000000000040947 */ /* 0x000fea0003800000 */
[----:B------:R-:W-:Y:S01]  /*2520*/  BPT.TRAP 0x1 ;  /* 0x000000040000795c */ /* 0x000fe20000300000 */
.L_x_29:
[----:B------:R-:W-:Y:S01]  /*2530*/  UIADD3 UR13, UR13, 0x1, URZ ;  /* 0x000000010d0d7890 */ /* 0x000fe2000fffe03f */
[C---:B------:R-:W-:Y:S01]  /*2540*/  ISETP.GT.AND P0, PT, R0.reuse, 0x1, PT ;  /* 0x000000010000780c */ /* 0x040fe20003f04270 */
[----:B------:R-:W-:Y:S01]  /*2550*/  UIADD3 UR14, UR14, 0x1, URZ ;  /* 0x000000010e0e7890 */ /* 0x000fe2000fffe03f */
[----:B------:R-:W-:Y:S01]  /*2560*/  VIADD R0, R0, 0xffffffff ;  /* 0xffffffff00007836 */ /* 0x000fe20000000000 */
[----:B------:R-:W-:Y:S02]  /*2570*/  UISETP.NE.AND UP0, UPT, UR13, 0x11, UPT ;  /* 0x000000110d00788c */ /* 0x000fe4000bf05270 */
[----:B------:R-:W-:Y:S02]  /*2580*/  UISETP.NE.AND UP1, UPT, UR14, 0x11, UPT ;  /* 0x000000110e00788c */ /* 0x000fe4000bf25270 */
[----:B------:R-:W-:Y:S02]  /*2590*/  USEL UR7, URZ, 0x1, UP0 ;  /* 0x000000013f077887 */ /* 0x000fe40008000000 */
[----:B------:R-:W-:-:S02]  /*25a0*/  USEL UR13, UR13, URZ, UP0 ;  /* 0x0000003f0d0d7287 */ /* 0x000fc40008000000 */
[----:B------:R-:W-:Y:S02]  /*25b0*/  USEL UR14, UR14, URZ, UP1 ;  /* 0x0000003f0e0e7287 */ /* 0x000fe40008800000 */
[----:B------:R-:W-:Y:S01]  /*25c0*/  LOP3.LUT R5, R5, UR7, RZ, 0x3c, !PT ;  /* 0x0000000705057c12 */ /* 0x000fe2000f8e3cff */
[----:B------:R-:W-:Y:S01]  /*25d0*/  UMOV UR7, 0x1 ;  /* 0x0000000100077882 */ /* 0x000fe20000000000 */
[----:B------:R-:W-:Y:S08]  /*25e0*/  @P0 BRA `(.L_x_30) ;  /* 0xfffffff800900947 */ /* 0x000ff0000383ffff */
.L_x_22:
[----:B------:R-:W-:Y:S01]  /*25f0*/  UISETP.NE.AND UP0, UPT, UR5, URZ, UPT ;  /* 0x0000003f0500728c */ /* 0x000fe2000bf05270 */
[----:B-12---:R-:W1:Y:S03]  /*2600*/  LDC R0, c[0x0][0x28c] ;  /* 0x0000a300ff007b82 */ /* 0x006e660000000800 */
[----:B------:R-:W-:-:S06]  /*2610*/  USEL UR5, URZ, 0x1, !UP0 ;  /* 0x000000013f057887 */ /* 0x000fcc000c000000 */
[----:B------:R-:W-:Y:S02]  /*2620*/  ISETP.NE.AND P0, PT, RZ, UR5, PT ;  /* 0x00000005ff007c0c */ /* 0x000fe4000bf05270 */
[----:B-1----:R-:W-:-:S11]  /*2630*/  ISETP.GE.AND P1, PT, R0, 0x1, PT ;  /* 0x000000010000780c */ /* 0x002fd60003f26270 */
[----:B------:R-:W-:Y:S05]  /*2640*/  @!P0 BRA `(.L_x_31) ;  /* 0x0000000000808947 */ /* 0x000fea0003800000 */
[----:B------:R-:W-:Y:S01]  /*2650*/  FADD R99, R24, R99 ;  /* 0x0000006318637221 */ /* 0x000fe20000000000 */
        /* <DEDUP_REMOVED lines=30> */
[----:B------:R-:W-:-:S07]  /*2840*/  FADD R66, R66, R55 ;  /* 0x0000003742427221 */ /* 0x000fce0000000000 */
.L_x_31:
[----:B------:R-:W-:Y:S05]  /*2850*/  @!P1 BRA `(.L_x_32) ;  /* 0x0000000000409947 */ /* 0x000fea0003800000 */
[----:B------:R-:W-:-:S13]  /*2860*/  ISETP.NE.AND P0, PT, R100, 0x3, PT ;  /* 0x000000036400780c */ /* 0x000fda0003f05270 */
[----:B------:R-:W-:Y:S05]  /*2870*/  @!P0 BRA `(.L_x_33) ;  /* 0x0000000000048947 */ /* 0x000fea0003800000 */
[----:B------:R-:W-:Y:S01]  /*2880*/  BPT.TRAP 0x1 ;  /* 0x000000040000795c */ /* 0x000fe20000300000 */
.L_x_33:
[----:B------:R-:W-:Y:S01]  /*2890*/  UISETP.LT.AND UP0, UPT, UR51, 0x1, UPT ;  /* 0x000000013300788c */ /* 0x000fe2000bf01270 */
[----:B------:R-:W-:-:S03]  /*28a0*/  ISETP.GT.U32.AND P0, PT, R19, 0x1, PT ;  /* 0x000000011300780c */ /* 0x000fc60003f04070 */
[----:B------:R-:W-:-:S04]  /*28b0*/  USEL UR5, UR51, 0x1, UP0 ;  /* 0x0000000133057887 */ /* 0x000fc80008000000 */
[----:B------:R-:W-:-:S04]  /*28c0*/  UIADD3 UR5, UR4, UR51, -UR5 ;  /* 0x0000003304057290 */ /* 0x000fc8000fffe805 */
[----:B------:R-:W-:-:S04]  /*28d0*/  UIMAD.WIDE.U32 UR6, UR5, -0xf0f0f0f, URZ ;  /* 0xf0f0f0f1050678a5 */ /* 0x000fc8000f8e003f */
[----:B------:R-:W-:-:S04]  /*28e0*/  USHF.R.U32.HI UR6, URZ, 0x4, UR7 ;  /* 0x000000043f067899 */ /* 0x000fc80008011607 */
[----:B------:R-:W-:-:S04]  /*28f0*/  UIMAD UR5, UR6, -0x11, UR5 ;  /* 0xffffffef060578a4 */ /* 0x000fc8000f8e0205 */
[----:B------:R-:W-:-:S04]  /*2900*/  ULEA UR5, UR5, UR50, 0x3 ;  /* 0x0000003205057291 */ /* 0x000fc8000f8e183f */
[----:B------:R-:W-:-:S04]  /*2910*/  UIADD3 UR5, UR5, 0x88, URZ ;  /* 0x0000008805057890 */ /* 0x000fc8000fffe03f */
[----:B------:R-:W-:-:S09]  /*2920*/  UPRMT UR5, URZ, 0x654, UR5 ;  /* 0x000006543f057896 */ /* 0x000fd20008000005 */
[----:B------:R-:W-:Y:S01]  /*2930*/  SYNCS.ARRIVE.TRANS64.RED.A1T0 RZ, [UR5], RZ ;  /* 0x000000ffffff79a7 */ /* 0x000fe20008100405 */
[----:B------:R-:W-:Y:S05]  /*2940*/  @P0 BRA `(.L_x_32) ;  /* 0x0000000000040947 */ /* 0x000fea0003800000 */
[----:B------:R-:W-:Y:S01]  /*2950*/  BPT.TRAP 0x1 ;  /* 0x000000040000795c */ /* 0x000fe20000300000 */
.L_x_32:
[----:B------:R-:W-:Y:S01]  /*2960*/  UIADD3 UR6, UR50, 0x200, URZ ;  /* 0x0000020032067890 */ /* 0x000fe2000fffe03f */
[----:B------:R-:W-:Y:S01]  /*2970*/  R2UR UR46, R90 ;  /* 0x000000005a2e72ca */ /* 0x000fe200000e0000 */
[----:B------:R-:W-:Y:S01]  /*2980*/  UIADD3 UR52, UR51, UR4, URZ ;  /* 0x0000000433347290 */ /* 0x000fe2000fffe03f */
[----:B------:R-:W-:Y:S01]  /*2990*/  R2UR UR45, R91 ;  /* 0x000000005b2d72ca */ /* 0x000fe200000e0000 */
[----:B------:R-:W-:Y:S02]  /*29a0*/  UISETP.GE.U32.AND UP1, UPT, UR51, 0x11, UPT ;  /* 0x000000113300788c */ /* 0x000fe4000bf26070 */
[----:B------:R-:W-:Y:S02]  /*29b0*/  ULOP3.LUT UP2, URZ, UR6, 0x9f, URZ, 0xc0, !UPT ;  /* 0x0000009f063f7892 */ /* 0x000fe4000f84c03f */
[----:B------:R-:W-:-:S04]  /*29c0*/  UISETP.GT.U32.AND UP0, UPT, UR52, 0x10, UPT ;  /* 0x000000103400788c */ /* 0x000fc8000bf04070 */
[----:B------:R-:W-:Y:S01]  /*29d0*/  UISETP.LT.U32.AND UP0, UPT, UR51, 0x11, UP0 ;  /* 0x000000113300788c */ /* 0x000fe20008701070 */
[----:B------:R-:W-:Y:S01]  /*29e0*/  PLOP3.LUT P0, PT, PT, PT, UP2, 0x80, 0x0 ;  /* 0x000000000000781c */ /* 0x000fe20003f0f028 */
[----:B------:R-:W-:Y:S02]  /*29f0*/  USHF.L.U32 UR46, UR46, 0x7, URZ ;  /* 0x000000072e2e7899 */ /* 0x000fe4000800063f */
[----:B------:R-:W-:Y:S02]  /*2a00*/  @UP1 UIMAD.WIDE.U32 UR4, UR52, -0xf0f0f0f, URZ ;  /* 0xf0f0f0f1340418a5 */ /* 0x000fe4000f8e003f */
[----:B------:R-:W-:Y:S02]  /*2a10*/  USEL UR6, URZ, 0x1, !UP0 ;  /* 0x000000013f067887 */ /* 0x000fe4000c000000 */
[----:B------:R-:W-:Y:S02]  /*2a20*/  @UP1 USHF.R.U32.HI UR4, URZ, 0x4, UR5 ;  /* 0x000000043f041899 */ /* 0x000fe40008011605 */
[----:B------:R-:W-:-:S02]  /*2a30*/  ULOP3.LUT UR43, UR43, UR6, URZ, 0x3c, !UPT ;  /* 0x000000062b2b7292 */ /* 0x000fc4000f8e3c3f */
[----:B------:R-:W-:Y:S02]  /*2a40*/  USHF.L.U32 UR45, UR45, 0x6, URZ ;  /* 0x000000062d2d7899 */ /* 0x000fe4000800063f */
[----:B------:R-:W-:Y:S01]  /*2a50*/  @UP1 ULOP3.LUT UR43, UR43, 0x1, UR4, 0x78, !UPT ;  /* 0x000000012b2b1892 */ /* 0x000fe2000f8e7804 */
[----:B------:R-:W-:Y:S11]  /*2a60*/  @!P0 BRA `(.L_x_34) ;  /* 0x0000000000408947 */ /* 0x000ff60003800000 */
[----:B------:R-:W-:Y:S01]  /*2a70*/  MOV R0, 0x0 ;  /* 0x0000000000007802 */ /* 0x000fe20000000f00 */
[----:B------:R-:W-:Y:S01]  /*2a80*/  ULDC.64 UR4, c[0x4][0x68] ;  /* 0x01001a0000047ab9 */ /* 0x000fe20000000a00 */
[----:B------:R-:W-:Y:S01]  /*2a90*/  ULDC.64 UR6, c[0x4][0x8] ;  /* 0x0100020000067ab9 */ /* 0x000fe20000000a00 */
[----:B------:R-:W-:Y:S01]  /*2aa0*/  IMAD.U32 R4, RZ, RZ, UR4 ;  /* 0x00000004ff047e24 */ /* 0x000fe2000f8e00ff */
[----:B------:R1:W2:Y:S01]  /*2ab0*/  LDC.64 R14, c[0x4][R0] ;  /* 0x01000000000e7b82 */ /* 0x0002a20000000a00 */
[----:B------:R-:W-:Y:S01]  /*2ac0*/  IMAD.U32 R5, RZ, RZ, UR5 ;  /* 0x00000005ff057e24 */ /* 0x000fe2000f8e00ff */
[----:B------:R-:W-:Y:S01]  /*2ad0*/  ULDC.64 UR4, c[0x4][0x70] ;  /* 0x01001c0000047ab9 */ /* 0x000fe20000000a00 */
[----:B------:R-:W-:Y:S02]  /*2ae0*/  IMAD.U32 R10, RZ, RZ, UR6 ;  /* 0x00000006ff0a7e24 */ /* 0x000fe4000f8e00ff */
[----:B------:R-:W-:Y:S02]  /*2af0*/  IMAD.U32 R6, RZ, RZ, UR4 ;  /* 0x00000004ff067e24 */ /* 0x000fe4000f8e00ff */
[----:B------:R-:W-:-:S02]  /*2b00*/  IMAD.U32 R7, RZ, RZ, UR5 ;  /* 0x00000005ff077e24 */ /* 0x000fc4000f8e00ff */
[----:B------:R-:W-:Y:S02]  /*2b10*/  IMAD.U32 R11, RZ, RZ, UR7 ;  /* 0x00000007ff0b7e24 */ /* 0x000fe4000f8e00ff */
[----:B------:R-:W-:Y:S02]  /*2b20*/  IMAD.MOV.U32 R8, RZ, RZ, 0x70 ;  /* 0x00000070ff087424 */ /* 0x000fe400078e00ff */
[----:B------:R-:W-:Y:S02]  /*2b30*/  IMAD.MOV.U32 R12, RZ, RZ, 0x1 ;  /* 0x00000001ff0c7424 */ /* 0x000fe400078e00ff */
[----:B-1----:R-:W-:-:S07]  /*2b40*/  IMAD.MOV.U32 R13, RZ, RZ, RZ ;  /* 0x000000ffff0d7224 */ /* 0x002fce00078e00ff */
[----:B------:R-:W-:-:S07]  /*2b50*/  LEPC R20, `(.L_x_34) ;  /* 0x000000001014794e */ /* 0x000fce0000000000 */
[----:B--2---:R-:W-:Y:S05]  /*2b60*/  CALL.ABS.NOINC R14 ;  /* 0x000000000e007343 */ /* 0x004fea0003c00000 */
.L_x_34:
[----:B------:R-:W-:-:S04]  /*2b70*/  UIADD3 UR4, UR50, 0x2200, URZ ;  /* 0x0000220032047890 */ /* 0x000fc8000fffe03f */
[----:B------:R-:W-:-:S06]  /*2b80*/  ULOP3.LUT UP0, URZ, UR4, 0x9f, URZ, 0xc0, !UPT ;  /* 0x0000009f043f7892 */ /* 0x000fcc000f80c03f */
[----:B------:R-:W-:-:S13]  /*2b90*/  PLOP3.LUT P0, PT, PT, PT, UP0, 0x80, 0x0 ;  /* 0x000000000000781c */ /* 0x000fda0003f0f008 */
[----:B------:R-:W-:Y:S05]  /*2ba0*/  @!P0 BRA `(.L_x_35) ;  /* 0x0000000000408947 */ /* 0x000fea0003800000 */
        /* <DEDUP_REMOVED lines=16> */
.L_x_35:
[----:B------:R-:W1:Y:S01]  /*2cb0*/  LDC.64 R10, c[0x0][0x590] ;  /* 0x00016400ff0a7b82 */ /* 0x000e620000000a00 */
[----:B------:R-:W-:Y:S01]  /*2cc0*/  SHF.R.U32.HI R0, RZ, 0x2, R18 ;  /* 0x00000002ff007819 */ /* 0x000fe20000011612 */
[----:B------:R-:W-:Y:S01]  /*2cd0*/  ULDC UR4, c[0x0][0x284] ;  /* 0x0000a10000047ab9 */ /* 0x000fe20000000800 */
[C---:B------:R-:W-:Y:S02]  /*2ce0*/  LOP3.LUT R6, R18.reuse, 0xe0, RZ, 0xc0, !PT ;  /* 0x000000e012067812 */ /* 0x040fe400078ec0ff */
[----:B------:R-:W-:Y:S02]  /*2cf0*/  LOP3.LUT R3, R18, 0x3, RZ, 0xc0, !PT ;  /* 0x0000000312037812 */ /* 0x000fe400078ec0ff */
[----:B------:R-:W-:Y:S01]  /*2d00*/  LOP3.LUT R7, R0, 0x7, RZ, 0xc0, !PT ;  /* 0x0000000700077812 */ /* 0x000fe200078ec0ff */
[----:B------:R-:W2:Y:S01]  /*2d10*/  LDC R4, c[0x0][0x288] ;  /* 0x0000a200ff047b82 */ /* 0x000ea20000000800 */
[----:B------:R-:W-:Y:S02]  /*2d20*/  SHF.R.U32.HI R0, RZ, 0x1, R6 ;  /* 0x00000001ff007819 */ /* 0x000fe40000011606 */
[----:B-1----:R-:W-:-:S04]  /*2d30*/  ISETP.NE.U32.AND P0, PT, R10, RZ, PT ;  /* 0x000000ff0a00720c */ /* 0x002fc80003f05070 */
[----:B------:R-:W-:Y:S01]  /*2d40*/  ISETP.NE.AND.EX P0, PT, R11, RZ, PT, P0 ;  /* 0x000000ff0b00720c */ /* 0x000fe20003f05300 */
[----:B--2---:R-:W-:Y:S01]  /*2d50*/  IMAD R4, R3, -0x2, R4 ;  /* 0xfffffffe03047824 */ /* 0x004fe200078e0204 */
[----:B------:R-:W-:-:S03]  /*2d60*/  IADD3 R3, -R0, UR4, -R7 ;  /* 0x0000000400037c10 */ /* 0x000fc6000fffe907 */
[----:B------:R-:W-:Y:S02]  /*2d70*/  IMAD R91, R91, -0x40, R4 ;  /* 0xffffffc05b5b7824 */ /* 0x000fe400078e0204 */
[----:B------:R-:W-:-:S06]  /*2d80*/  IMAD R90, R90, -0x80, R3 ;  /* 0xffffff805a5a7824 */ /* 0x000fcc00078e0203 */
[----:B------:R-:W-:Y:S05]  /*2d90*/  @!P0 BRA `(.L_x_36) ;  /* 0x0000000000548947 */ /* 0x000fea0003800000 */
[----:B------:R-:W-:Y:S02]  /*2da0*/  ULDC.64 UR4, c[0x0][0x588] ;  /* 0x0001620000047ab9 */ /* 0x000fe40000000a00 */
[----:B------:R-:W-:-:S04]  /*2db0*/  ISETP.NE.U32.AND P1, PT, RZ, UR4, PT ;  /* 0x00000004ff007c0c */ /* 0x000fc8000bf25070 */
[----:B------:R-:W-:-:S13]  /*2dc0*/  ISETP.NE.AND.EX P1, PT, RZ, UR5, PT, P1 ;  /* 0x00000005ff007c0c */ /* 0x000fda000bf25310 */
[----:B------:R-:W-:Y:S05]  /*2dd0*/  @!P1 BRA `(.L_x_37) ;  /* 0x0000000000289947 */ /* 0x000fea0003800000 */
[----:B------:R-:W1:Y:S01]  /*2de0*/  LDC.64 R4, c[0x0][0x588] ;  /* 0x00016200ff047b82 */ /* 0x000e620000000a00 */
[----:B------:R-:W-:-:S04]  /*2df0*/  IMAD R3, R10, UR47, RZ ;  /* 0x0000002f0a037c24 */ /* 0x000fc8000f8e02ff */
[----:B-1----:R-:W-:-:S05]  /*2e00*/  IMAD.WIDE R4, R3, 0x4, R4 ;  /* 0x0000000403047825 */ /* 0x002fca00078e0204 */
[----:B------:R-:W2:Y:S01]  /*2e10*/  LDG.E R23, desc[UR38][R4.64] ;  /* 0x0000002604177981 */ /* 0x000ea2000c1e1900 */
[----:B------:R-:W-:Y:S02]  /*2e20*/  IMAD.MOV.U32 R22, RZ, RZ, 0x1 ;  /* 0x00000001ff167424 */ /* 0x000fe400078e00ff */
[----:B------:R-:W-:Y:S02]  /*2e30*/  IMAD.MOV.U32 R61, RZ, RZ, 0x1 ;  /* 0x00000001ff3d7424 */ /* 0x000fe400078e00ff */
[----:B------:R-:W-:Y:S02]  /*2e40*/  IMAD.MOV.U32 R63, RZ, RZ, 0x1 ;  /* 0x00000001ff3f7424 */ /* 0x000fe400078e00ff */
[--C-:B--2---:R-:W-:Y:S02]  /*2e50*/  IMAD.MOV.U32 R64, RZ, RZ, R23.reuse ;  /* 0x000000ffff407224 */ /* 0x104fe400078e0017 */
[----:B------:R-:W-:Y:S01]  /*2e60*/  IMAD.MOV.U32 R81, RZ, RZ, R23 ;  /* 0x000000ffff517224 */ /* 0x000fe200078e0017 */
[----:B------:R-:W-:Y:S06]  /*2e70*/  BRA `(.L_x_36) ;  /* 0x00000000001c7947 */ /* 0x000fec0003800000 */
.L_x_37:
[----:B------:R-:W-:Y:S01]  /*2e80*/  ULDC UR4, c[0x0][0x580] ;  /* 0x0001600000047ab9 */ /* 0x000fe20000000800 */
[----:B------:R-:W-:Y:S02]  /*2e90*/  IMAD.MOV.U32 R22, RZ, RZ, 0x1 ;  /* 0x00000001ff167424 */ /* 0x000fe400078e00ff */
[----:B------:R-:W-:Y:S02]  /*2ea0*/  IMAD.MOV.U32 R61, RZ, RZ, 0x1 ;  /* 0x00000001ff3d7424 */ /* 0x000fe400078e00ff */
[----:B------:R-:W-:Y:S02]  /*2eb0*/  IMAD.MOV.U32 R63, RZ, RZ, 0x1 ;  /* 0x00000001ff3f7424 */ /* 0x000fe400078e00ff */
[----:B------:R-:W-:Y:S02]  /*2ec0*/  IMAD.U32 R23, RZ, RZ, UR4 ;  /* 0x00000004ff177e24 */ /* 0x000fe4000f8e00ff */
[----:B------:R-:W-:Y:S02]  /*2ed0*/  IMAD.U32 R64, RZ, RZ, UR4 ;  /* 0x00000004ff407e24 */ /* 0x000fe4000f8e00ff */
[----:B------:R-:W-:-:S07]  /*2ee0*/  IMAD.U32 R81, RZ, RZ, UR4 ;  /* 0x00000004ff517e24 */ /* 0x000fce000f8e00ff */
.L_x_36:
[----:B------:R-:W1:Y:S02]  /*2ef0*/  LDC.64 R8, c[0x0][0x5b0] ;  /* 0x00016c00ff087b82 */ /* 0x000e640000000a00 */
[----:B-1----:R-:W-:-:S04]  /*2f00*/  ISETP.NE.U32.AND P1, PT, R8, RZ, PT ;  /* 0x000000ff0800720c */ /* 0x002fc80003f25070 */
[----:B------:R-:W-:-:S13]  /*2f10*/  ISETP.NE.AND.EX P1, PT, R9, RZ, PT, P1 ;  /* 0x000000ff0900720c */ /* 0x000fda0003f25310 */
        /* <DEDUP_REMOVED lines=8> */
[----:B------:R1:W5:Y:S01]  /*2fa0*/  LDG.E R56, desc[UR38][R4.64] ;  /* 0x0000002604387981 */ /* 0x000362000c1e1900 */
[----:B------:R-:W-:Y:S05]  /*2fb0*/  BRA `(.L_x_38) ;  /* 0x0000000000087947 */ /* 0x000fea0003800000 */
.L_x_39:
[----:B------:R-:W-:Y:S02]  /*2fc0*/  ULDC UR4, c[0x0][0x5a0] ;  /* 0x0001680000047ab9 */ /* 0x000fe40000000800 */
[----:B------:R-:W-:-:S07]  /*2fd0*/  IMAD.U32 R56, RZ, RZ, UR4 ;  /* 0x00000004ff387e24 */ /* 0x000fce000f8e00ff */
.L_x_38:
[----:B------:R-:W2:Y:S01]  /*2fe0*/  LDC.64 R12, c[0x0][0x5c0] ;  /* 0x00017000ff0c7b82 */ /* 0x000ea20000000a00 */
[----:B------:R-:W-:Y:S01]  /*2ff0*/  ULDC.64 UR4, c[0x0][0x588] ;  /* 0x0001620000047ab9 */ /* 0x000fe20000000a00 */
[----:B------:R-:W-:Y:S01]  /*3000*/  ISETP.EQ.U32.AND P3, PT, R10, RZ, PT ;  /* 0x000000ff0a00720c */ /* 0x000fe20003f62070 */
[----:B-1----:R-:W-:Y:S01]  /*3010*/  IMAD.MOV.U32 R4, RZ, RZ, 0x1 ;  /* 0x00000001ff047424 */ /* 0x002fe200078e00ff */
[----:B------:R-:W-:Y:S01]  /*3020*/  ISETP.NE.U32.AND P1, PT, RZ, UR4, PT ;  /* 0x00000004ff007c0c */ /* 0x000fe2000bf25070 */
[----:B------:R-:W-:Y:S01]  /*3030*/  IMAD.MOV.U32 R3, RZ, RZ, 0x1 ;  /* 0x00000001ff037424 */ /* 0x000fe200078e00ff */
[----:B------:R-:W-:Y:S02]  /*3040*/  LOP3.LUT P4, RZ, R63, 0xff, RZ, 0xc0, !PT ;  /* 0x000000ff3fff7812 */ /* 0x000fe4000788c0ff */
[----:B------:R-:W1:Y:S01]  /*3050*/  LDC R9, c[0x0][0x5c8] ;  /* 0x00017200ff097b82 */ /* 0x000e620000000800 */
[----:B------:R-:W-:Y:S02]  /*3060*/  ISETP.NE.AND.EX P1, PT, RZ, UR5, PT, P1 ;  /* 0x00000005ff007c0c */ /* 0x000fe4000bf25310 */
[----:B------:R-:W-:-:S02]  /*3070*/  FSEL R0, R81, R64, !P4 ;  /* 0x0000004051007208 */ /* 0x000fc40006000000 */
[----:B------:R-:W-:Y:S02]  /*3080*/  ISETP.EQ.OR.EX P3, PT, R11, RZ, !P1, P3 ;  /* 0x000000ff0b00720c */ /* 0x000fe40004f62730 */
[----:B------:R-:W-:Y:S02]  /*3090*/  PLOP3.LUT P1, PT, P1, PT, PT, 0x8, 0x0 ;  /* 0x000000000000781c */ /* 0x000fe40000f2e170 */
[C---:B------:R-:W-:Y:S02]  /*30a0*/  FSEL R64, R23.reuse, R64, !P0 ;  /* 0x0000004017407208 */ /* 0x040fe40004000000 */
[----:B------:R-:W-:Y:S02]  /*30b0*/  FSEL R0, R23, R0, !P0 ;  /* 0x0000000017007208 */ /* 0x000fe40004000000 */
[----:B--2---:R-:W-:-:S04]  /*30c0*/  ISETP.NE.U32.AND P2, PT, R12, RZ, PT ;  /* 0x000000ff0c00720c */ /* 0x004fc80003f45070 */
[----:B------:R-:W-:-:S04]  /*30d0*/  ISETP.NE.AND.EX P2, PT, R13, RZ, PT, P2 ;  /* 0x000000ff0d00720c */ /* 0x000fc80003f45320 */
[----:B-1----:R-:W-:Y:S01]  /*30e0*/  FSEL R9, R9, RZ, !P2 ;  /* 0x000000ff09097208 */ /* 0x002fe20005000000 */
[----:B------:R-:W-:Y:S08]  /*30f0*/  @!P3 BRA `(.L_x_40) ;  /* 0x000000000040b947 */ /* 0x000ff00003800000 */
[----:B------:R-:W-:Y:S04]  /*3100*/  BSSY B0, `(.L_x_41) ;  /* 0x000000e000007945 */ /* 0x000fe80003800000 */
[----:B------:R-:W-:Y:S05]  /*3110*/  @!P0 BRA `(.L_x_42) ;  /* 0x0000000000248947 */ /* 0x000fea0003800000 */
[----:B------:R-:W-:Y:S02]  /*3120*/  LOP3.LUT P4, RZ, R61, 0xff, RZ, 0xc0, !PT ;  /* 0x000000ff3dff7812 */ /* 0x000fe4000788c0ff */
[----:B------:R-:W-:Y:S02]  /*3130*/  PLOP3.LUT P3, PT, P1, PT, PT, 0x80, 0x0 ;  /* 0x000000000000781c */ /* 0x000fe40000f6f070 */
[----:B------:R-:W-:-:S09]  /*3140*/  PRMT R63, RZ, 0x7610, R63 ;  /* 0x00007610ff3f7816 */ /* 0x000fd2000000003f */
[----:B------:R-:W-:Y:S05]  /*3150*/  @!P4 BRA `(.L_x_43) ;  /* 0x000000000020c947 */ /* 0x000fea0003800000 */
[----:B------:R-:W-:Y:S01]  /*3160*/  FSETP.EQ.AND P3, PT, R23, RZ, PT ;  /* 0x000000ff1700720b */ /* 0x000fe20003f62000 */
[----:B------:R-:W-:Y:S01]  /*3170*/  IMAD.MOV.U32 R64, RZ, RZ, R23 ;  /* 0x000000ffff407224 */ /* 0x000fe200078e0017 */
[----:B------:R-:W-:Y:S01]  /*3180*/  PRMT R63, R61, 0x7610, R63 ;  /* 0x000076103d3f7816 */ /* 0x000fe2000000003f */
[----:B------:R-:W-:Y:S01]  /*3190*/  IMAD.MOV.U32 R0, RZ, RZ, R23 ;  /* 0x000000ffff007224 */ /* 0x000fe200078e0017 */
[----:B------:R-:W-:Y:S09]  /*31a0*/  BRA `(.L_x_43) ;  /* 0x00000000000c7947 */ /* 0x000ff20003800000 */
.L_x_42:
[----:B------:R-:W-:Y:S01]  /*31b0*/  FSETP.EQ.AND P3, PT, R23, RZ, PT ;  /* 0x000000ff1700720b */ /* 0x000fe20003f62000 */
[--C-:B------:R-:W-:Y:S02]  /*31c0*/  IMAD.MOV.U32 R64, RZ, RZ, R23.reuse ;  /* 0x000000ffff407224 */ /* 0x100fe400078e0017 */
[----:B------:R-:W-:-:S10]  /*31d0*/  IMAD.MOV.U32 R0, RZ, RZ, R23 ;  /* 0x000000ffff007224 */ /* 0x000fd400078e0017 */
.L_x_43:
[----:B------:R-:W-:Y:S05]  /*31e0*/  BSYNC B0 ;  /* 0x0000000000007941 */ /* 0x000fea0003800000 */
.L_x_41:
[----:B------:R-:W-:-:S07]  /*31f0*/  SEL R4, RZ, 0x1, P3 ;  /* 0x00000001ff047807 */ /* 0x000fce0001800000 */
.L_x_40:
[----:B------:R-:W-:Y:S04]  /*3200*/  BSSY B0, `(.L_x_44) ;  /* 0x000000f000007945 */ /* 0x000fe80003800000 */
[----:B------:R-:W-:Y:S05]  /*3210*/  @!P0 BRA `(.L_x_45) ;  /* 0x0000000000288947 */ /* 0x000fea0003800000 */
[----:B------:R-:W-:Y:S02]  /*3220*/  LOP3.LUT P0, RZ, R22, 0xff, RZ, 0xc0, !PT ;  /* 0x000000ff16ff7812 */ /* 0x000fe4000780c0ff */
[----:B------:R-:W-:Y:S02]  /*3230*/  PRMT R61, RZ, 0x7610, R61 ;  /* 0x00007610ff3d7816 */ /* 0x000fe4000000003d */
[----:B------:R-:W-:-:S09]  /*3240*/  PRMT R63, RZ, 0x7610, R63 ;  /* 0x00007610ff3f7816 */ /* 0x000fd2000000003f */
[----:B------:R-:W-:Y:S05]  /*3250*/  @!P0 BRA `(.L_x_46) ;  /* 0x0000000000248947 */ /* 0x000fea0003800000 */
[----:B------:R-:W-:Y:S01]  /*3260*/  FSETP.EQ.AND P1, PT, R23, RZ, PT ;  /* 0x000000ff1700720b */ /* 0x000fe20003f22000 */
[----:B------:R-:W-:Y:S01]  /*3270*/  IMAD.MOV.U32 R64, RZ, RZ, R23 ;  /* 0x000000ffff407224 */ /* 0x000fe200078e0017 */
[C---:B------:R-:W-:Y:S01]  /*3280*/  PRMT R61, R22.reuse, 0x7610, R61 ;  /* 0x00007610163d7816 */ /* 0x040fe2000000003d */
[----:B------:R-:W-:Y:S01]  /*3290*/  IMAD.MOV.U32 R0, RZ, RZ, R23 ;  /* 0x000000ffff007224 */ /* 0x000fe200078e0017 */
[----:B------:R-:W-:Y:S01]  /*32a0*/  PRMT R63, R22, 0x7610, R63 ;  /* 0x00007610163f7816 */ /* 0x000fe2000000003f */
[----:B------:R-:W-:Y:S08]  /*32b0*/  BRA `(.L_x_46) ;  /* 0x00000000000c7947 */ /* 0x000ff00003800000 */
.L_x_45:
[----:B------:R-:W-:Y:S01]  /*32c0*/  FSETP.EQ.AND P1, PT, R23, RZ, PT ;  /* 0x000000ff1700720b */ /* 0x000fe20003f22000 */
[--C-:B------:R-:W-:Y:S02]  /*32d0*/  IMAD.MOV.U32 R64, RZ, RZ, R23.reuse ;  /* 0x000000ffff407224 */ /* 0x100fe400078e0017 */
[----:B------:R-:W-:-:S10]  /*32e0*/  IMAD.MOV.U32 R0, RZ, RZ, R23 ;  /* 0x000000ffff007224 */ /* 0x000fd400078e0017 */
.L_x_46:
[----:B------:R-:W-:Y:S05]  /*32f0*/  BSYNC B0 ;  /* 0x0000000000007941 */ /* 0x000fea0003800000 */
.L_x_44:
[----:B------:R-:W-:Y:S01]  /*3300*/  PRMT R4, R4, 0x9910, RZ ;  /* 0x0000991004047816 */ /* 0x000fe200000000ff */
[----:B------:R-:W-:Y:S02]  /*3310*/  IMAD.MOV.U32 R8, RZ, RZ, RZ ;  /* 0x000000ffff087224 */ /* 0x000fe400078e00ff */
[----:B------:R-:W-:Y:S01]  /*3320*/  IMAD.MOV.U32 R11, RZ, RZ, R9 ;  /* 0x000000ffff0b7224 */ /* 0x000fe200078e0009 */
[----:B------:R-:W-:Y:S01]  /*3330*/  ISETP.NE.AND P3, PT, R4, RZ, PT ;  /* 0x000000ff0400720c */ /* 0x000fe20003f65270 */
[----:B------:R-:W-:-:S12]  /*3340*/  @!P2 BRA `(.L_x_47) ;  /* 0x000000000060a947 */ /* 0x000fd80003800000 */
[----:B------:R-:W-:Y:S01]  /*3350*/  SHF.R.U32.HI R6, RZ, 0x5, R6 ;  /* 0x00000005ff067819 */ /* 0x000fe20000011606 */
[----:B------:R-:W1:Y:S01]  /*3360*/  LDC.64 R10, c[0x0][0x5d0] ;  /* 0x00017400ff0a7b82 */ /* 0x000e620000000a00 */
[----:B------:R-:W-:Y:S01]  /*3370*/  USHF.R.S32.HI UR4, URZ, 0x1f, UR47 ;  /* 0x0000001f3f047899 */ /* 0x000fe2000801142f */
[----:B------:R-:W-:Y:S02]  /*3380*/  ISETP.GE.AND P0, PT, R91, 0x1, PT ;  /* 0x000000015b00780c */ /* 0x000fe40003f06270 */
[----:B------:R-:W-:Y:S02]  /*3390*/  IMAD.SHL.U32 R4, R6, 0x10, RZ ;  /* 0x0000001006047824 */ /* 0x000fe400078e00ff */
[C---:B------:R-:W-:Y:S02]  /*33a0*/  ISETP.LT.OR P2, PT, R90.reuse, 0x9, !P0 ;  /* 0x000000095a00780c */ /* 0x040fe40004741670 */
[----:B------:R-:W-:Y:S02]  /*33b0*/  ISETP.LT.OR P0, PT, R90, 0x1, !P0 ;  /* 0x000000015a00780c */ /* 0x000fe40004701670 */
[----:B------:R-:W-:-:S05]  /*33c0*/  LOP3.LUT R4, R4, 0xfffffff0, R7, 0xe2, !PT ;  /* 0xfffffff004047812 */ /* 0x000fca00078ee207 */
[----:B------:R-:W-:-:S05]  /*33d0*/  VIADD R4, R4, UR46 ;  /* 0x0000002e04047c36 */ /* 0x000fca0008000000 */
[--C-:B------:R-:W-:Y:S01]  /*33e0*/  SHF.R.S32.HI R5, RZ, 0x1f, R4.reuse ;  /* 0x0000001fff057819 */ /* 0x100fe20000011404 */
[C---:B-1----:R-:W-:Y:S02]  /*33f0*/  IMAD R6, R10.reuse, UR4, RZ ;  /* 0x000000040a067c24 */ /* 0x042fe4000f8e02ff */
[----:B------:R-:W-:-:S04]  /*3400*/  IMAD.WIDE.U32 R4, R10, UR47, R4 ;  /* 0x0000002f0a047c25 */ /* 0x000fc8000f8e0004 */
[----:B------:R-:W-:Y:S01]  /*3410*/  IMAD R6, R11, UR47, R6 ;  /* 0x0000002f0b067c24 */ /* 0x000fe2000f8e0206 */
[----:B------:R-:W-:-:S04]  /*3420*/  IADD3 R4, P4, R4, R12, RZ ;  /* 0x0000000c04047210 */ /* 0x000fc80007f9e0ff */
[--C-:B------:R-:W-:Y:S02]  /*3430*/  IADD3.X R5, R13, R5, R6.reuse, P4, !PT ;  /* 0x000000050d057210 */ /* 0x100fe400027fe406 */
[----:B------:R-:W-:-:S03]  /*3440*/  PRMT R6, RZ, 0x7610, R6 ;  /* 0x00007610ff067816 */ /* 0x000fc60000000006 */
[----:B------:R-:W2:Y:S04]  /*3450*/  @!P2 LDG.E.U8 R7, desc[UR38][R4.64+0x8] ;  /* 0x000008260407a981 */ /* 0x000ea8000c1e1100 */
[----:B------:R-:W3:Y:S01]  /*3460*/  @!P0 LDG.E.U8 R6, desc[UR38][R4.64] ;  /* 0x0000002604068981 */ /* 0x000ee2000c1e1100 */
[----:B--2---:R-:W-:-:S05]  /*3470*/  @!P2 IMAD.SHL.U32 R7, R7, 0x100, RZ ;  /* 0x000001000707a824 */ /* 0x004fca00078e00ff */
[----:B---3--:R-:W-:-:S04]  /*3480*/  @!P2 LOP3.LUT R7, R6, R7, RZ, 0xfc, !PT ;  /* 0x000000070607a212 */ /* 0x008fc800078efcff */
[----:B------:R-:W-:-:S04]  /*3490*/  @!P2 PRMT R6, R7, 0x7610, R6 ;  /* 0x000076100706a816 */ /* 0x000fc80000000006 */
[----:B------:R-:W-:-:S05]  /*34a0*/  F2FP.F16.E4M3.UNPACK_B R6, R6 ;  /* 0x00000006ff06723e */ /* 0x000fca00020006ff */
[--C-:B------:R-:W-:Y:S02]  /*34b0*/  HADD2.F32 R11, -RZ, R6.reuse.H0_H0 ;  /* 0x20000006ff0b7230 */ /* 0x100fe40000004100 */
[----:B------:R-:W-:-:S07]  /*34c0*/  HADD2.F32 R9, -RZ, R6.H1_H1 ;  /* 0x30000006ff097230 */ /* 0x000fce0000004100 */
.L_x_47:
[----:B------:R-:W-:Y:S01]  /*34d0*/  BSSY B0, `(.L_x_48) ;  /* 0x0000038000007945 */ /* 0x000fe20003800000 */
[----:B------:R-:W-:Y:S01]  /*34e0*/  CS2R R4, SRZ ;  /* 0x0000000000047805 */ /* 0x000fe2000001ff00 */
[----:B------:R-:W-:Y:S02]  /*34f0*/  IMAD.MOV.U32 R6, RZ, RZ, RZ ;  /* 0x000000ffff067224 */ /* 0x000fe400078e00ff */
[----:B------:R-:W-:Y:S05]  /*3500*/  @!P3 BRA `(.L_x_49) ;  /* 0x0000000000d0b947 */ /* 0x000fea0003800000 */
[----:B------:R-:W-:-:S13]  /*3510*/  ISETP.NE.AND P2, PT, R58, 0x3, PT ;  /* 0x000000033a00780c */ /* 0x000fda0003f45270 */
[----:B------:R-:W-:Y:S05]  /*3520*/  @!P2 BRA `(.L_x_50) ;  /* 0x000000000004a947 */ /* 0x000fea0003800000 */
[----:B------:R-:W-:Y:S01]  /*3530*/  BPT.TRAP 0x1 ;  /* 0x000000040000795c */ /* 0x000fe20000300000 */
.L_x_50:
[----:B------:R-:W-:Y:S01]  /*3540*/  LEA R20, R62, UR50, 0x3 ;  /* 0x000000323e147c11 */ /* 0x000fe2000f8e18ff */
[----:B------:R-:W-:Y:S01]  /*3550*/  BSSY B1, `(.L_x_51) ;  /* 0x0000006000017945 */ /* 0x000fe20003800000 */
[----:B------:R-:W-:Y:S01]  /*3560*/  SHF.L.U32 R5, R59, 0x1f, RZ ;  /* 0x0000001f3b057819 */ /* 0x000fe200000006ff */
[----:B------:R-:W-:Y:S02]  /*3570*/  IMAD.MOV.U32 R8, RZ, RZ, RZ ;  /* 0x000000ffff087224 */ /* 0x000fe400078e00ff */
[----:B------:R-:W-:Y:S01]  /*3580*/  IMAD.MOV.U32 R4, RZ, RZ, RZ ;  /* 0x000000ffff047224 */ /* 0x000fe200078e00ff */
[----:B------:R-:W1:Y:S02]  /*3590*/  SYNCS.PHASECHK.TRANS64.TRYWAIT P0, [R20+URZ+0x110], R5 ;  /* 0x00011005140075a7 */ /* 0x000e64000800017f */
[----:B-1----:R-:W-:Y:S05]  /*35a0*/  @!P0 BRA `(.L_x_52) ;  /* 0x0000004400508947 */ /* 0x002fea0003800000 */
.L_x_143:
[----:B------:R-:W-:Y:S05]  /*35b0*/  BSYNC B1 ;  /* 0x0000000000017941 */ /* 0x000fea0003800000 */
.L_x_51:
[----:B------:R-:W-:Y:S01]  /*35c0*/  BSSY B1, `(.L_x_53) ;  /* 0x0000017000017945 */ /* 0x000fe20003800000 */
[----:B-1----:R-:W-:Y:S02]  /*35d0*/  IMAD.MOV.U32 R5, RZ, RZ, RZ ;  /* 0x000000ffff057224 */ /* 0x002fe400078e00ff */
[----:B------:R-:W-:Y:S01]  /*35e0*/  IMAD.MOV.U32 R6, RZ, RZ, RZ ;  /* 0x000000ffff067224 */ /* 0x000fe200078e00ff */
[----:B------:R-:W-:Y:S06]  /*35f0*/  @P1 BRA `(.L_x_54) ;  /* 0x00000000004c1947 */ /* 0x000fec0003800000 */
[----:B------:R-:W-:Y:S01]  /*3600*/  SHF.R.U32.HI R5, RZ, 0x4, R18 ;  /* 0x00000004ff057819 */ /* 0x000fe20000011612 */
[----:B------:R-:W-:-:S03]  /*3610*/  IMAD R4, R62, 0x1000, R57 ;  /* 0x000010003e047824 */ /* 0x000fc600078e0239 */
[----:B------:R-:W-:Y:S01]  /*3620*/  LOP3.LUT P0, RZ, R5, 0x1, RZ, 0xc0, !PT ;  /* 0x0000000105ff7812 */ /* 0x000fe2000780c0ff */
[----:B------:R-:W-:Y:S01]  /*3630*/  VIADD R5, R4, UR50 ;  /* 0x0000003204057c36 */ /* 0x000fe20008000000 */
[----:B------:R-:W-:Y:S03]  /*3640*/  LDS.U16 R7, [R4+UR50+0x308] ;  /* 0x0003083204077984 */ /* 0x000fe60008000400 */
[C---:B------:R-:W-:Y:S01]  /*3650*/  VIADD R6, R5.reuse, 0x200 ;  /* 0x0000020005067836 */ /* 0x040fe20000000000 */
[----:B------:R-:W-:Y:S01]  /*3660*/  LDS.U16 R8, [R4+UR50+0x208] ;  /* 0x0002083204087984 */ /* 0x000fe20008000400 */
[----:B------:R-:W-:-:S03]  /*3670*/  VIADD R10, R5, 0x210 ;  /* 0x00000210050a7836 */ /* 0x000fc60000000000 */
[----:B------:R-:W-:Y:S03]  /*3680*/  LDS.U16 R5, [R4+UR50+0x200] ;  /* 0x0002003204057984 */ /* 0x000fe60008000400 */
[----:B------:R-:W-:Y:S02]  /*3690*/  @P0 VIADD R10, R6, 0xfffffff0 ;  /* 0xfffffff0060a0836 */ /* 0x000fe40000000000 */
[----:B------:R-:W1:Y:S04]  /*36a0*/  LDS.U16 R6, [R4+UR50+0x300] ;  /* 0x0003003204067984 */ /* 0x000e680008000400 */
[----:B------:R-:W-:Y:S04]  /*36b0*/  LDS.U16 R12, [R10+0x100] ;  /* 0x000100000a0c7984 */ /* 0x000fe80000000400 */
[----:B------:R-:W2:Y:S04]  /*36c0*/  LDS.U16 R13, [R10] ;  /* 0x000000000a0d7984 */ /* 0x000ea80000000400 */
[----:B------:R-:W-:Y:S04]  /*36d0*/  LDS.U16 R14, [R10+0x108] ;  /* 0x000108000a0e7984 */ /* 0x000fe80000000400 */
[----:B------:R-:W3:Y:S01]  /*36e0*/  LDS.U16 R15, [R10+0x8] ;  /* 0x000008000a0f7984 */ /* 0x000ee20000000400 */
[----:B-1----:R-:W-:-:S02]  /*36f0*/  PRMT R6, R5, 0x5410, R6 ;  /* 0x0000541005067816 */ /* 0x002fc40000000006 */
[----:B------:R-:W-:Y:S02]  /*3700*/  PRMT R5, R8, 0x5410, R7 ;  /* 0x0000541008057816 */ /* 0x000fe40000000007 */
[----:B--2---:R-:W-:Y:S02]  /*3710*/  PRMT R4, R13, 0x5410, R12 ;  /* 0x000054100d047816 */ /* 0x004fe4000000000c */
[----:B---3--:R-:W-:-:S07]  /*3720*/  PRMT R8, R15, 0x5410, R14 ;  /* 0x000054100f087816 */ /* 0x008fce000000000e */
.L_x_54:
[----:B------:R-:W-:Y:S05]  /*3730*/  BSYNC B1 ;  /* 0x0000000000017941 */ /* 0x000fea0003800000 */
.L_x_53:
[----:B------:R-:W-:Y:S01]  /*3740*/  @!PT LDS RZ, [RZ] ;  /* 0x00000000fffff984 */ /* 0x000fe20000000800 */
[----:B------:R-:W-:Y:S01]  /*3750*/  @!PT LDS RZ, [RZ] ;  /* 0x00000000fffff984 */ /* 0x000fe20000000800 */
[----:B------:R-:W-:Y:S01]  /*3760*/  @!PT LDS RZ, [RZ] ;  /* 0x00000000fffff984 */ /* 0x000fe20000000800 */
[----:B------:R-:W-:Y:S01]  /*3770*/  @!PT LDS RZ, [RZ] ;  /* 0x00000000fffff984 */ /* 0x000fe20000000800 */
[----:B------:R1:W-:Y:S06]  /*3780*/  MEMBAR.ALL.CTA ;  /* 0x0000000000007992 */ /* 0x0003ec0000008000 */
[----:B-1----:R-:W1:Y:S01]  /*3790*/  FENCE.VIEW.ASYNC.S ;  /* 0x00000000000073c6 */ /* 0x002e620000000000 */
[----:B------:R-:W-:Y:S05]  /*37a0*/  @!P2 BRA `(.L_x_55) ;  /* 0x000000000004a947 */ /* 0x000fea0003800000 */
[----:B------:R-:W-:Y:S01]  /*37b0*/  BPT.TRAP 0x1 ;  /* 0x000000040000795c */ /* 0x000fe20000300000 */
.L_x_55:
[----:B------:R-:W2:Y:S01]  /*37c0*/  S2R R10, SR_CgaCtaId ;  /* 0x00000000000a7919 */ /* 0x000ea20000008800 */
[----:B------:R-:W-:Y:S02]  /*37d0*/  VIADD R7, R20, 0x120 ;  /* 0x0000012014077836 */ /* 0x000fe40000000000 */
[----:B------:R-:W-:-:S05]  /*37e0*/  VIADD R62, R62, 0x1 ;  /* 0x000000013e3e7836 */ /* 0x000fca0000000000 */
[----:B------:R-:W-:-:S04]  /*37f0*/  ISETP.NE.AND P0, PT, R62, 0x2, PT ;  /* 0x000000023e00780c */ /* 0x000fc80003f05270 */
[----:B------:R-:W-:Y:S02]  /*3800*/  SEL R62, R62, RZ, P0 ;  /* 0x000000ff3e3e7207 */ /* 0x000fe40000000000 */
[----:B--2---:R-:W-:Y:S02]  /*3810*/  PRMT R7, R10, 0x654, R7 ;  /* 0x000006540a077816 */ /* 0x004fe40000000007 */
[----:B------:R-:W-:Y:S02]  /*3820*/  SEL R10, RZ, 0x1, P0 ;  /* 0x00000001ff0a7807 */ /* 0x000fe40000000000 */
[----:B-1----:R1:W-:Y:S02]  /*3830*/  SYNCS.ARRIVE.TRANS64.RED.A1T0 RZ, [R7+URZ], RZ ;  /* 0x000000ff07ff79a7 */ /* 0x0023e4000810043f */
[----:B------:R-:W-:-:S07]  /*3840*/  LOP3.LUT R59, R59, R10, RZ, 0x3c, !PT ;  /* 0x0000000a3b3b7212 */ /* 0x000fce00078e3cff */
.L_x_49:
[----:B------:R-:W-:Y:S05]  /*3850*/  BSYNC B0 ;  /* 0x0000000000007941 */ /* 0x000fea0003800000 */
.L_x_48:
[-C--:B-1----:R-:W-:Y:S01]  /*3860*/  F2FP.F16.E4M3.UNPACK_B R7, R6.reuse ;  /* 0x00000006ff07723e */ /* 0x082fe200020006ff */
[C-C-:B-----5:R-:W-:Y:S01]  /*3870*/  FFMA R10, R56.reuse, R99, R11.reuse ;  /* 0x00000063380a7223 */ /* 0x160fe2000000000b */
[----:B------:R-:W-:Y:S01]  /*3880*/  F2FP.F16.E4M3.UNPACK_B R12, R6.H1 ;  /* 0x00000006ff0c723e */ /* 0x000fe200030006ff */
[C---:B------:R-:W-:Y:S01]  /*3890*/  FFMA R98, R56.reuse, R98, R11 ;  /* 0x0000006238627223 */ /* 0x040fe2000000000b */
[C-C-:B------:R-:W-:Y:S01]  /*38a0*/  FFMA R96, R56.reuse, R96, R9.reuse ;  /* 0x0000006038607223 */ /* 0x140fe20000000009 */
[--C-:B------:R-:W-:Y:S01]  /*38b0*/  HADD2.F32 R13, -RZ, R7.reuse.H0_H0 ;  /* 0x20000007ff0d7230 */ /* 0x100fe20000004100 */
[----:B------:R-:W-:Y:S01]  /*38c0*/  SHF.R.U32.HI R14, RZ, 0x4, R18 ;  /* 0x00000004ff0e7819 */ /* 0x000fe20000011612 */
[----:B------:R-:W-:Y:S02]  /*38d0*/  HADD2.F32 R7, -RZ, R7.H1_H1 ;  /* 0x30000007ff077230 */ /* 0x000fe40000004100 */
[----:B------:R-:W-:Y:S01]  /*38e0*/  FFMA R92, R56, R92, R9 ;  /* 0x0000005c385c7223 */ /* 0x000fe20000000009 */
[----:B------:R-:W-:-:S02]  /*38f0*/  HADD2.F32 R15, -RZ, R12.H1_H1 ;  /* 0x3000000cff0f7230 */ /* 0x000fc40000004100 */
[-C--:B------:R-:W-:Y:S01]  /*3900*/  FFMA R20, R13, R81.reuse, R10 ;  /* 0x000000510d147223 */ /* 0x080fe2000000000a */
[----:B------:R-:W-:Y:S02]  /*3910*/  HADD2.F32 R13, -RZ, R12.H0_H0 ;  /* 0x2000000cff0d7230 */ /* 0x000fe40000004100 */
[----:B------:R-:W-:Y:S01]  /*3920*/  FFMA R25, R7, R81, R98 ;  /* 0x0000005107197223 */ /* 0x000fe20000000062 */
[----:B------:R-:W-:Y:S01]  /*3930*/  FFMA R10, R56, R97, R9 ;  /* 0x00000061380a7223 */ /* 0x000fe20000000009 */
[----:B------:R-:W-:Y:S01]  /*3940*/  F2FP.F16.E4M3.UNPACK_B R12, R5 ;  /* 0x00000005ff0c723e */ /* 0x000fe200020006ff */
[----:B------:R-:W-:Y:S01]  /*3950*/  FFMA R27, R15, R81, R96 ;  /* 0x000000510f1b7223 */ /* 0x000fe20000000060 */
[----:B------:R-:W-:Y:S01]  /*3960*/  F2FP.F16.E4M3.UNPACK_B R7, R5.H1 ;  /* 0x00000005ff07723e */ /* 0x000fe200030006ff */
[----:B------:R-:W-:Y:S01]  /*3970*/  FFMA R24, R13, R81, R10 ;  /* 0x000000510d187223 */ /* 0x000fe2000000000a */
[----:B------:R-:W-:Y:S01]  /*3980*/  LOP3.LUT P2, RZ, R14, 0x1, RZ, 0xc0, !PT ;  /* 0x000000010eff7812 */ /* 0x000fe2000784c0ff */
[----:B------:R-:W-:-:S02]  /*3990*/  HADD2.F32 R13, -RZ, R12.H0_H0 ;  /* 0x2000000cff0d7230 */ /* 0x000fc40000004100 */
[C---:B------:R-:W-:Y:S01]  /*39a0*/  FFMA R10, R56.reuse, R95, R11 ;  /* 0x0000005f380a7223 */ /* 0x040fe2000000000b */
[----:B------:R-:W-:Y:S02]  /*39b0*/  HADD2.F32 R15, -RZ, R12.H1_H1 ;  /* 0x3000000cff0f7230 */ /* 0x000fe40000004100 */
[C---:B------:R-:W-:Y:S01]  /*39c0*/  FFMA R12, R56.reuse, R93, R9 ;  /* 0x0000005d380c7223 */ /* 0x040fe20000000009 */
[--C-:B------:R-:W-:Y:S01]  /*39d0*/  HADD2.F32 R21, -RZ, R7.reuse.H0_H0 ;  /* 0x20000007ff157230 */ /* 0x100fe20000004100 */
[-C--:B------:R-:W-:Y:S01]  /*39e0*/  F2FP.F16.E4M3.UNPACK_B R14, R4.reuse ;  /* 0x00000004ff0e723e */ /* 0x080fe200020006ff */
[----:B------:R-:W-:Y:S01]  /*39f0*/  FFMA R26, R13, R81, R10 ;  /* 0x000000510d1a7223 */ /* 0x000fe2000000000a */
[----:B------:R-:W-:Y:S02]  /*3a00*/  HADD2.F32 R7, -RZ, R7.H1_H1 ;  /* 0x30000007ff077230 */ /* 0x000fe40000004100 */
[C-C-:B------:R-:W-:Y:S01]  /*3a10*/  FFMA R10, R56.reuse, R89, R11.reuse ;  /* 0x00000059380a7223 */ /* 0x140fe2000000000b */
[-C--:B------:R-:W-:Y:S01]  /*3a20*/  FFMA R28, R21, R81.reuse, R12 ;  /* 0x00000051151c7223 */ /* 0x080fe2000000000c */
[----:B------:R-:W-:Y:S01]  /*3a30*/  HADD2.F32 R13, -RZ, R14.H0_H0 ;  /* 0x2000000eff0d7230 */ /* 0x000fe20000004100 */
[----:B------:R-:W-:Y:S01]  /*3a40*/  F2FP.F16.E4M3.UNPACK_B R12, R4.H1 ;  /* 0x00000004ff0c723e */ /* 0x000fe200030006ff */
[-C--:B------:R-:W-:Y:S01]  /*3a50*/  FFMA R31, R7, R81.reuse, R92 ;  /* 0x00000051071f7223 */ /* 0x080fe2000000005c */
[C-C-:B------:R-:W-:Y:S01]  /*3a60*/  FFMA R94, R56.reuse, R94, R11.reuse ;  /* 0x0000005e385e7223 */ /* 0x140fe2000000000b */
[----:B------:R-:W-:Y:S01]  /*3a70*/  FFMA R88, R56, R88, R11 ;  /* 0x0000005838587223 */ /* 0x000fe2000000000b */
[----:B------:R-:W-:Y:S01]  /*3a80*/  FFMA R30, R13, R81, R10 ;  /* 0x000000510d1e7223 */ /* 0x000fe2000000000a */
[----:B------:R-:W-:-:S02]  /*3a90*/  HADD2.F32 R7, -RZ, R12.H0_H0 ;  /* 0x2000000cff077230 */ /* 0x000fc40000004100 */
[----:B------:R-:W-:Y:S01]  /*3aa0*/  FFMA R10, R56, R87, R9 ;  /* 0x00000057380a7223 */ /* 0x000fe20000000009 */
[-C--:B------:R-:W-:Y:S01]  /*3ab0*/  FFMA R29, R15, R81.reuse, R94 ;  /* 0x000000510f1d7223 */ /* 0x080fe2000000005e */
[----:B------:R-:W-:Y:S01]  /*3ac0*/  HADD2.F32 R15, -RZ, R14.H1_H1 ;  /* 0x3000000eff0f7230 */ /* 0x000fe20000004100 */
[-C--:B------:R-:W-:Y:S01]  /*3ad0*/  F2FP.F16.E4M3.UNPACK_B R14, R8.reuse ;  /* 0x00000008ff0e723e */ /* 0x080fe200020006ff */
[-C--:B------:R-:W-:Y:S01]  /*3ae0*/  FFMA R32, R7, R81.reuse, R10 ;  /* 0x0000005107207223 */ /* 0x080fe2000000000a */
[----:B------:R-:W-:Y:S01]  /*3af0*/  LOP3.LUT R7, R18, 0xff, RZ, 0xc0, !PT ;  /* 0x000000ff12077812 */ /* 0x000fe200078ec0ff */
[----:B------:R-:W-:Y:S02]  /*3b00*/  HADD2.F32 R13, -RZ, R12.H1_H1 ;  /* 0x3000000cff0d7230 */ /* 0x000fe40000004100 */
[----:B------:R-:W-:Y:S01]  /*3b10*/  FFMA R33, R15, R81, R88 ;  /* 0x000000510f217223 */ /* 0x000fe20000000058 */
[----:B------:R-:W-:Y:S02]  /*3b20*/  HADD2.F32 R21, -RZ, R14.H0_H0 ;  /* 0x2000000eff157230 */ /* 0x000fe40000004100 */
[C---:B------:R-:W-:Y:S01]  /*3b30*/  FFMA R12, R56.reuse, R85, R11 ;  /* 0x00000055380c7223 */ /* 0x040fe2000000000b */
[----:B------:R-:W-:Y:S01]  /*3b40*/  VIADD R7, R7, 0x1f ;  /* 0x0000001f07077836 */ /* 0x000fe20000000000 */
[----:B------:R-:W-:Y:S01]  /*3b50*/  F2FP.F16.E4M3.UNPACK_B R15, R8.H1 ;  /* 0x00000008ff0f723e */ /* 0x000fe200030006ff */
[C---:B------:R-:W-:Y:S01]  /*3b60*/  FFMA R86, R56.reuse, R86, R9 ;  /* 0x0000005638567223 */ /* 0x040fe20000000009 */
[-C--:B------:R-:W-:Y:S01]  /*3b70*/  FFMA R12, R21, R81.reuse, R12 ;  /* 0x00000051150c7223 */ /* 0x080fe2000000000c */
[----:B------:R-:W-:Y:S01]  /*3b80*/  FFMA R84, R56, R84, R11 ;  /* 0x0000005438547223 */ /* 0x000fe2000000000b */
[----:B------:R-:W-:Y:S01]  /*3b90*/  ISETP.GT.U32.AND P0, PT, R7, 0x3e, PT ;  /* 0x0000003e0700780c */ /* 0x000fe20003f04070 */
[----:B------:R-:W-:Y:S01]  /*3ba0*/  FFMA R35, R13, R81, R86 ;  /* 0x000000510d237223 */ /* 0x000fe20000000056 */
[----:B------:R-:W-:-:S02]  /*3bb0*/  HADD2.F32 R21, -RZ, R15.H0_H0 ;  /* 0x2000000fff157230 */ /* 0x000fc40000004100 */
[C-C-:B------:R-:W-:Y:S01]  /*3bc0*/  FFMA R10, R56.reuse, R83, R9.reuse ;  /* 0x00000053380a7223 */ /* 0x140fe20000000009 */
[----:B------:R-:W-:Y:S02]  /*3bd0*/  HADD2.F32 R13, -RZ, R14.H1_H1 ;  /* 0x3000000eff0d7230 */ /* 0x000fe40000004100 */
[----:B------:R-:W-:Y:S01]  /*3be0*/  FFMA R82, R56, R82, R9 ;  /* 0x0000005238527223 */ /* 0x000fe20000000009 */
[----:B------:R-:W-:Y:S02]  /*3bf0*/  HADD2.F32 R15, -RZ, R15.H1_H1 ;  /* 0x3000000fff0f7230 */ /* 0x000fe40000004100 */
[-C--:B------:R-:W-:Y:S01]  /*3c00*/  FFMA R10, R21, R81.reuse, R10 ;  /* 0x00000051150a7223 */ /* 0x080fe2000000000a */
[----:B------:R-:W-:Y:S02]  /*3c10*/  IMAD.MOV.U32 R7, RZ, RZ, 0x10 ;  /* 0x00000010ff077424 */ /* 0x000fe400078e00ff */
[-C--:B------:R-:W-:Y:S01]  /*3c20*/  FFMA R13, R13, R81.reuse, R84 ;  /* 0x000000510d0d7223 */ /* 0x080fe20000000054 */
[----:B------:R-:W-:Y:S01]  /*3c30*/  F2FP.SATFINITE.E4M3.F32.PACK_AB_MERGE_C R33, R33, R30, RZ ;  /* 0x0000001e2121723e */ /* 0x000fe200048070ff */
[----:B------:R-:W-:Y:S01]  /*3c40*/  FFMA R15, R15, R81, R82 ;  /* 0x000000510f0f7223 */ /* 0x000fe20000000052 */
[----:B------:R-:W-:-:S02]  /*3c50*/  F2FP.SATFINITE.E4M3.F32.PACK_AB_MERGE_C R20, R25, R20, RZ ;  /* 0x000000141914723e */ /* 0x000fc400048070ff */
[----:B------:R-:W-:Y:S02]  /*3c60*/  SEL R7, R7, 0xfffffff0, !P2 ;  /* 0xfffffff007077807 */ /* 0x000fe40005000000 */
[----:B------:R-:W-:Y:S02]  /*3c70*/  F2FP.SATFINITE.E4M3.F32.PACK_AB_MERGE_C R24, R27, R24, RZ ;  /* 0x000000181b18723e */ /* 0x000fe400048070ff */
[----:B------:R-:W-:Y:S01]  /*3c80*/  F2FP.SATFINITE.E4M3.F32.PACK_AB_MERGE_C R26, R29, R26, RZ ;  /* 0x0000001a1d1a723e */ /* 0x000fe200048070ff */
[----:B------:R-:W-:Y:S01]  /*3c90*/  IMAD.IADD R30, R60, 0x1, R7 ;  /* 0x000000013c1e7824 */ /* 0x000fe200078e0207 */
[----:B------:R-:W-:Y:S02]  /*3ca0*/  F2FP.SATFINITE.E4M3.F32.PACK_AB_MERGE_C R28, R31, R28, RZ ;  /* 0x0000001c1f1c723e */ /* 0x000fe400048070ff */
[----:B------:R-:W-:Y:S02]  /*3cb0*/  F2FP.SATFINITE.E4M3.F32.PACK_AB_MERGE_C R35, R35, R32, RZ ;  /* 0x000000202323723e */ /* 0x000fe400048070ff */
[----:B------:R-:W-:-:S02]  /*3cc0*/  F2FP.SATFINITE.E4M3.F32.PACK_AB_MERGE_C R13, R13, R12, RZ ;  /* 0x0000000c0d0d723e */ /* 0x000fc400048070ff */
[----:B------:R-:W-:Y:S01]  /*3cd0*/  F2FP.SATFINITE.E4M3.F32.PACK_AB_MERGE_C R15, R15, R10, RZ ;  /* 0x0000000a0f0f723e */ /* 0x000fe200048070ff */
[----:B------:R-:W-:Y:S06]  /*3ce0*/  @P0 BRA `(.L_x_56) ;  /* 0x0000000000040947 */ /* 0x000fec0003800000 */
[----:B------:R-:W-:-:S04]  /*3cf0*/  DEPBAR.LE SB0, 0x1 ;  /* 0x000080400000791a */ /* 0x000fc80000000000 */
.L_x_56:
[----:B------:R-:W-:Y:S05]  /*3d00*/  WARPSYNC.ALL ;  /* 0x0000000000007948 */ /* 0x000fea0003800000 */
[----:B------:R-:W-:Y:S06]  /*3d10*/  BAR.SYNC.DEFER_BLOCKING 0x1, 0x100 ;  /* 0x0044000000007b1d */ /* 0x000fec0000010000 */
[----:B------:R-:W-:Y:S01]  /*3d20*/  BSSY B0, `(.L_x_57) ;  /* 0x0000016000007945 */ /* 0x000fe20003800000 */
[----:B------:R1:W-:Y:S04]  /*3d30*/  STS.U16 [R57+UR50+0x2200], R20 ;  /* 0x0022001439007988 */ /* 0x0003e80008000432 */
[----:B------:R1:W-:Y:S04]  /*3d40*/  STS.U16 [R57+UR50+0x2300], R24 ;  /* 0x0023001839007988 */ /* 0x0003e80008000432 */
[----:B------:R1:W-:Y:S04]  /*3d50*/  STS.U16 [R57+UR50+0x2208], R26 ;  /* 0x0022081a39007988 */ /* 0x0003e80008000432 */
[----:B------:R1:W-:Y:S04]  /*3d60*/  STS.U16 [R57+UR50+0x2308], R28 ;  /* 0x0023081c39007988 */ /* 0x0003e80008000432 */
[----:B------:R1:W-:Y:S04]  /*3d70*/  STS.U16 [R30+0x2200], R33 ;  /* 0x002200211e007388 */ /* 0x0003e80000000400 */
[----:B------:R1:W-:Y:S04]  /*3d80*/  STS.U16 [R30+0x2300], R35 ;  /* 0x002300231e007388 */ /* 0x0003e80000000400 */
[----:B------:R1:W-:Y:S04]  /*3d90*/  STS.U16 [R30+0x2208], R13 ;  /* 0x0022080d1e007388 */ /* 0x0003e80000000400 */
[----:B------:R1:W-:Y:S01]  /*3da0*/  STS.U16 [R30+0x2308], R15 ;  /* 0x0023080f1e007388 */ /* 0x0003e20000000400 */
[----:B------:R-:W-:Y:S01]  /*3db0*/  @!PT LDS RZ, [RZ] ;  /* 0x00000000fffff984 */ /* 0x000fe20000000800 */
[----:B------:R-:W-:Y:S01]  /*3dc0*/  @!PT LDS RZ, [RZ] ;  /* 0x00000000fffff984 */ /* 0x000fe20000000800 */
[----:B------:R-:W-:Y:S01]  /*3dd0*/  @!PT LDS RZ, [RZ] ;  /* 0x00000000fffff984 */ /* 0x000fe20000000800 */
[----:B------:R-:W-:Y:S01]  /*3de0*/  @!PT LDS RZ, [RZ] ;  /* 0x00000000fffff984 */ /* 0x000fe20000000800 */
[----:B------:R2:W-:Y:S06]  /*3df0*/  MEMBAR.ALL.CTA ;  /* 0x0000000000007992 */ /* 0x0005ec0000008000 */
[----:B--2---:R-:W2:Y:S02]  /*3e00*/  FENCE.VIEW.ASYNC.S ;  /* 0x00000000000073c6 */ /* 0x004ea40000000000 */
[----:B--2---:R-:W-:Y:S06]  /*3e10*/  BAR.SYNC.DEFER_BLOCKING 0x1, 0x100 ;  /* 0x0044000000007b1d */ /* 0x004fec0000010000 */
[----:B-1----:R-:W-:Y:S05]  /*3e20*/  @P0 BRA `(.L_x_58) ;  /* 0x0000000000140947 */ /* 0x002fea0003800000 */
[----:B------:R-:W-:Y:S02]  /*3e30*/  UIADD3 UR4, UP0, UR48, 0x4f0, URZ ;  /* 0x000004f030047890 */ /* 0x000fe4000ff1e03f */
[----:B------:R-:W-:Y:S02]  /*3e40*/  UIADD3 UR44, UR50, 0x2200, URZ ;  /* 0x00002200322c7890 */ /* 0x000fe4000fffe03f */
[----:B------:R-:W-:-:S09]  /*3e50*/  UIADD3.X UR5, URZ, UR49, URZ, UP0, !UPT ;  /* 0x000000313f057290 */ /* 0x000fd200087fe43f */
[----:B------:R1:W-:Y:S02]  /*3e60*/  UTMASTG.3D [UR44], [UR4] ;  /* 0x0000002c040073b5 */ /* 0x0003e40008010000 */
[----:B-1----:R0:W-:Y:S02]  /*3e70*/  UTMACMDFLUSH ;  /* 0x00000000000079b7 */ /* 0x0021e40000000000 */
.L_x_58:
[----:B------:R-:W-:Y:S05]  /*3e80*/  BSYNC B0 ;  /* 0x0000000000007941 */ /* 0x000fea0003800000 */
.L_x_57:
[----:B------:R-:W-:Y:S04]  /*3e90*/  BSSY B0, `(.L_x_59) ;  /* 0x000002e000007945 */ /* 0x000fe80003800000 */
[----:B------:R-:W-:Y:S05]  /*3ea0*/  @!P3 BRA `(.L_x_60) ;  /* 0x0000000000b0b947 */ /* 0x000fea0003800000 */
[----:B------:R-:W-:-:S13]  /*3eb0*/  ISETP.NE.AND P3, PT, R58, 0x3, PT ;  /* 0x000000033a00780c */ /* 0x000fda0003f65270 */
[----:B------:R-:W-:Y:S05]  /*3ec0*/  @!P3 BRA `(.L_x_61) ;  /* 0x000000000004b947 */ /* 0x000fea0003800000 */
[----:B------:R-:W-:Y:S01]  /*3ed0*/  BPT.TRAP 0x1 ;  /* 0x000000040000795c */ /* 0x000fe20000300000 */
.L_x_61:
[----:B------:R-:W-:Y:S01]  /*3ee0*/  LEA R14, R62, UR50, 0x3 ;  /* 0x000000323e0e7c11 */ /* 0x000fe2000f8e18ff */
[----:B------:R-:W-:Y:S01]  /*3ef0*/  BSSY B1, `(.L_x_62) ;  /* 0x0000004000017945 */ /* 0x000fe20003800000 */
[----:B------:R-:W-:-:S04]  /*3f00*/  SHF.L.U32 R13, R59, 0x1f, RZ ;  /* 0x0000001f3b0d7819 */ /* 0x000fc800000006ff */
[----:B------:R-:W1:Y:S02]  /*3f10*/  SYNCS.PHASECHK.TRANS64.TRYWAIT P2, [R14+URZ+0x110], R13 ;  /* 0x0001100d0e0075a7 */ /* 0x000e64000804017f */
[----:B-1----:R-:W-:Y:S05]  /*3f20*/  @!P2 BRA `(.L_x_63) ;  /* 0x0000003c0004a947 */ /* 0x002fea0003800000 */
.L_x_144:
[----:B------:R-:W-:Y:S05]  /*3f30*/  BSYNC B1 ;  /* 0x0000000000017941 */ /* 0x000fea0003800000 */
.L_x_62:
[----:B------:R-:W-:Y:S04]  /*3f40*/  BSSY B1, `(.L_x_64) ;  /* 0x0000011000017945 */ /* 0x000fe80003800000 */
[----:B------:R-:W-:Y:S05]  /*3f50*/  @P1 BRA `(.L_x_65) ;  /* 0x00000000003c1947 */ /* 0x000fea0003800000 */
[----:B------:R-:W-:-:S04]  /*3f60*/  IMAD R20, R62, 0x1000, R57 ;  /* 0x000010003e147824 */ /* 0x000fc800078e0239 */
[----:B------:R-:W-:Y:S01]  /*3f70*/  VIADD R12, R20, UR50 ;  /* 0x00000032140c7c36 */ /* 0x000fe20008000000 */
[----:B------:R-:W-:Y:S03]  /*3f80*/  LDS.U16 R6, [R20+UR50+0x300] ;  /* 0x0003003214067984 */ /* 0x000fe60008000400 */
[----:B------:R-:W-:Y:S01]  /*3f90*/  IMAD.IADD R12, R12, 0x1, R7 ;  /* 0x000000010c0c7824 */ /* 0x000fe200078e0207 */
[----:B------:R-:W2:Y:S04]  /*3fa0*/  LDS.U16 R5, [R20+UR50+0x200] ;  /* 0x0002003214057984 */ /* 0x000ea80008000400 */
[----:B------:R-:W-:Y:S04]  /*3fb0*/  LDS.U16 R4, [R20+UR50+0x308] ;  /* 0x0003083214047984 */ /* 0x000fe80008000400 */
[----:B------:R-:W3:Y:S04]  /*3fc0*/  LDS.U16 R7, [R20+UR50+0x208] ;  /* 0x0002083214077984 */ /* 0x000ee80008000400 */
[----:B------:R-:W-:Y:S04]  /*3fd0*/  LDS.U16 R8, [R12+0x300] ;  /* 0x000300000c087984 */ /* 0x000fe80000000400 */
[----:B-1----:R-:W1:Y:S04]  /*3fe0*/  LDS.U16 R13, [R12+0x200] ;  /* 0x000200000c0d7984 */ /* 0x002e680000000400 */
[----:B------:R-:W-:Y:S04]  /*3ff0*/  LDS.U16 R10, [R12+0x308] ;  /* 0x000308000c0a7984 */ /* 0x000fe80000000400 */
[----:B------:R-:W4:Y:S01]  /*4000*/  LDS.U16 R15, [R12+0x208] ;  /* 0x000208000c0f7984 */ /* 0x000f220000000400 */
[----:B--2---:R-:W-:-:S02]  /*4010*/  PRMT R6, R5, 0x5410, R6 ;  /* 0x0000541005067816 */ /* 0x004fc40000000006 */
[----:B---3--:R-:W-:Y:S02]  /*4020*/  PRMT R5, R7, 0x5410, R4 ;  /* 0x0000541007057816 */ /* 0x008fe40000000004 */
[----:B-1----:R-:W-:Y:S02]  /*4030*/  PRMT R4, R13, 0x5410, R8 ;  /* 0x000054100d047816 */ /* 0x002fe40000000008 */
[----:B----4-:R-:W-:-:S07]  /*4040*/  PRMT R8, R15, 0x5410, R10 ;  /* 0x000054100f087816 */ /* 0x010fce000000000a */
.L_x_65:
[----:B------:R-:W-:Y:S05]  /*4050*/  BSYNC B1 ;  /* 0x0000000000017941 */ /* 0x000fea0003800000 */
.L_x_64:
[----:B------:R-:W-:Y:S01]  /*4060*/  @!PT LDS RZ, [RZ] ;  /* 0x00000000fffff984 */ /* 0x000fe20000000800 */
[----:B------:R-:W-:Y:S01]  /*4070*/  @!PT LDS RZ, [RZ] ;  /* 0x00000000fffff984 */ /* 0x000fe20000000800 */
[----:B------:R-:W-:Y:S01]  /*4080*/  @!PT LDS RZ, [RZ] ;  /* 0x00000000fffff984 */ /* 0x000fe20000000800 */
[----:B------:R-:W-:Y:S01]  /*4090*/  @!PT LDS RZ, [RZ] ;  /* 0x00000000fffff984 */ /* 0x000fe20000000800 */
[----:B------:R2:W-:Y:S06]  /*40a0*/  MEMBAR.ALL.CTA ;  /* 0x0000000000007992 */ /* 0x0005ec0000008000 */
[----:B--2---:R-:W2:Y:S01]  /*40b0*/  FENCE.VIEW.ASYNC.S ;  /* 0x00000000000073c6 */ /* 0x004ea20000000000 */
[----:B------:R-:W-:Y:S05]  /*40c0*/  @!P3 BRA `(.L_x_66) ;  /* 0x000000000004b947 */ /* 0x000fea0003800000 */
[----:B------:R-:W-:Y:S01]  /*40d0*/  BPT.TRAP 0x1 ;  /* 0x000000040000795c */ /* 0x000fe20000300000 */
.L_x_66:
[----:B------:R-:W3:Y:S01]  /*40e0*/  S2R R10, SR_CgaCtaId ;  /* 0x00000000000a7919 */ /* 0x000ee20000008800 */
[----:B------:R-:W-:Y:S02]  /*40f0*/  VIADD R7, R14, 0x120 ;  /* 0x000001200e077836 */ /* 0x000fe40000000000 */
[----:B------:R-:W-:-:S05]  /*4100*/  VIADD R62, R62, 0x1 ;  /* 0x000000013e3e7836 */ /* 0x000fca0000000000 */
[----:B------:R-:W-:-:S04]  /*4110*/  ISETP.NE.AND P1, PT, R62, 0x2, PT ;  /* 0x000000023e00780c */ /* 0x000fc80003f25270 */
[----:B------:R-:W-:Y:S02]  /*4120*/  SEL R62, R62, RZ, P1 ;  /* 0x000000ff3e3e7207 */ /* 0x000fe40000800000 */
[----:B---3--:R-:W-:Y:S02]  /*4130*/  PRMT R7, R10, 0x654, R7 ;  /* 0x000006540a077816 */ /* 0x008fe40000000007 */
[----:B------:R-:W-:Y:S02]  /*4140*/  SEL R10, RZ, 0x1, P1 ;  /* 0x00000001ff0a7807 */ /* 0x000fe40000800000 */
[----:B--2---:R2:W-:Y:S02]  /*4150*/  SYNCS.ARRIVE.TRANS64.RED.A1T0 RZ, [R7+URZ], RZ ;  /* 0x000000ff07ff79a7 */ /* 0x0045e4000810043f */
[----:B------:R-:W-:-:S07]  /*4160*/  LOP3.LUT R59, R59, R10, RZ, 0x3c, !PT ;  /* 0x0000000a3b3b7212 */ /* 0x000fce00078e3cff */
.L_x_60:
[----:B------:R-:W-:Y:S05]  /*4170*/  BSYNC B0 ;  /* 0x0000000000007941 */ /* 0x000fea0003800000 */
.L_x_59:
[----:B--2---:R-:W-:Y:S01]  /*4180*/  F2FP.F16.E4M3.UNPACK_B R7, R6 ;  /* 0x00000006ff07723e */ /* 0x004fe200020006ff */
[C-C-:B------:R-:W-:Y:S01]  /*4190*/  FFMA R10, R56.reuse, R79, R11.reuse ;  /* 0x0000004f380a7223 */ /* 0x140fe2000000000b */
[C-C-:B------:R-:W-:Y:S01]  /*41a0*/  FFMA R80, R56.reuse, R80, R11.reuse ;  /* 0x0000005038507223 */ /* 0x140fe2000000000b */
[C-C-:B-1----:R-:W-:Y:S01]  /*41b0*/  FFMA R14, R56.reuse, R75, R11.reuse ;  /* 0x0000004b380e7223 */ /* 0x142fe2000000000b */
[C-C-:B------:R-:W-:Y:S01]  /*41c0*/  FFMA R76, R56.reuse, R76, R11.reuse ;  /* 0x0000004c384c7223 */ /* 0x140fe2000000000b */
[C-C-:B------:R-:W-:Y:S01]  /*41d0*/  FFMA R24, R56.reuse, R71, R11.reuse ;  /* 0x0000004738187223 */ /* 0x140fe2000000000b */
[C-C-:B------:R-:W-:Y:S01]  /*41e0*/  FFMA R72, R56.reuse, R72, R11.reuse ;  /* 0x0000004838487223 */ /* 0x140fe2000000000b */
[C-C-:B------:R-:W-:Y:S01]  /*41f0*/  FFMA R28, R56.reuse, R67, R11.reuse ;  /* 0x00000043381c7223 */ /* 0x140fe2000000000b */
[C---:B------:R-:W-:Y:S01]  /*4200*/  FFMA R68, R56.reuse, R68, R11 ;  /* 0x0000004438447223 */ /* 0x040fe2000000000b */
[--C-:B------:R-:W-:Y:S02]  /*4210*/  HADD2.F32 R11, -RZ, R7.reuse.H0_H0 ;  /* 0x20000007ff0b7230 */ /* 0x100fe40000004100 */
[C-C-:B------:R-:W-:Y:S01]  /*4220*/  FFMA R12, R56.reuse, R77, R9.reuse ;  /* 0x0000004d380c7223 */ /* 0x140fe20000000009 */
[----:B------:R-:W-:Y:S01]  /*4230*/  HADD2.F32 R13, -RZ, R7.H1_H1 ;  /* 0x30000007ff0d7230 */ /* 0x000fe20000004100 */
[----:B------:R-:W-:Y:S01]  /*4240*/  F2FP.F16.E4M3.UNPACK_B R7, R6.H1 ;  /* 0x00000006ff07723e */ /* 0x000fe200030006ff */
[C-C-:B------:R-:W-:Y:S01]  /*4250*/  FFMA R78, R56.reuse, R78, R9.reuse ;  /* 0x0000004e384e7223 */ /* 0x140fe20000000009 */
[C-C-:B------:R-:W-:Y:S01]  /*4260*/  FFMA R20, R56.reuse, R73, R9.reuse ;  /* 0x0000004938147223 */ /* 0x140fe20000000009 */
[C-C-:B------:R-:W-:Y:S01]  /*4270*/  FFMA R74, R56.reuse, R74, R9.reuse ;  /* 0x0000004a384a7223 */ /* 0x140fe20000000009 */
[C-C-:B------:R-:W-:Y:S01]  /*4280*/  FFMA R26, R56.reuse, R69, R9.reuse ;  /* 0x00000045381a7223 */ /* 0x140fe20000000009 */
[C-C-:B------:R-:W-:Y:S01]  /*4290*/  FFMA R70, R56.reuse, R70, R9.reuse ;  /* 0x0000004638467223 */ /* 0x140fe20000000009 */
[C-C-:B------:R-:W-:Y:S01]  /*42a0*/  FFMA R6, R56.reuse, R65, R9.reuse ;  /* 0x0000004138067223 */ /* 0x140fe20000000009 */
[----:B------:R-:W-:Y:S01]  /*42b0*/  FFMA R66, R56, R66, R9 ;  /* 0x0000004238427223 */ /* 0x000fe20000000009 */
[--C-:B------:R-:W-:Y:S01]  /*42c0*/  HADD2.F32 R9, -RZ, R7.reuse.H0_H0 ;  /* 0x20000007ff097230 */ /* 0x100fe20000004100 */
[-C--:B------:R-:W-:Y:S01]  /*42d0*/  F2FP.F16.E4M3.UNPACK_B R15, R5.reuse ;  /* 0x00000005ff0f723e */ /* 0x080fe200020006ff */
[----:B------:R-:W-:Y:S01]  /*42e0*/  HADD2.F32 R7, -RZ, R7.H1_H1 ;  /* 0x30000007ff077230 */ /* 0x000fe20000004100 */
[----:B------:R-:W-:Y:S01]  /*42f0*/  F2FP.F16.E4M3.UNPACK_B R5, R5.H1 ;  /* 0x00000005ff05723e */ /* 0x000fe200030006ff */
[-C--:B------:R-:W-:Y:S01]  /*4300*/  FFMA R10, R11, R81.reuse, R10 ;  /* 0x000000510b0a7223 */ /* 0x080fe2000000000a */
[----:B------:R-:W-:Y:S01]  /*4310*/  FFMA R12, R9, R81, R12 ;  /* 0x00000051090c7223 */ /* 0x000fe2000000000c */
[----:B------:R-:W-:-:S02]  /*4320*/  HADD2.F32 R11, -RZ, R15.H0_H0 ;  /* 0x2000000fff0b7230 */ /* 0x000fc40000004100 */
[-C--:B------:R-:W-:Y:S01]  /*4330*/  FFMA R25, R7, R81.reuse, R78 ;  /* 0x0000005107197223 */ /* 0x080fe2000000004e */
[-C--:B------:R-:W-:Y:S01]  /*4340*/  F2FP.F16.E4M3.UNPACK_B R9, R4.reuse ;  /* 0x00000004ff09723e */ /* 0x080fe200020006ff */
[--C-:B------:R-:W-:Y:S01]  /*4350*/  HADD2.F32 R7, -RZ, R5.reuse.H0_H0 ;  /* 0x20000005ff077230 */ /* 0x100fe20000004100 */
[----:B------:R-:W-:Y:S01]  /*4360*/  F2FP.F16.E4M3.UNPACK_B R4, R4.H1 ;  /* 0x00000004ff04723e */ /* 0x000fe200030006ff */
[----:B------:R-:W-:Y:S02]  /*4370*/  HADD2.F32 R5, -RZ, R5.H1_H1 ;  /* 0x30000005ff057230 */ /* 0x000fe40000004100 */
[-C--:B------:R-:W-:Y:S01]  /*4380*/  FFMA R14, R11, R81.reuse, R14 ;  /* 0x000000510b0e7223 */ /* 0x080fe2000000000e */
[--C-:B------:R-:W-:Y:S02]  /*4390*/  HADD2.F32 R11, -RZ, R9.reuse.H0_H0 ;  /* 0x20000009ff0b7230 */ /* 0x100fe40000004100 */
[----:B------:R-:W-:Y:S01]  /*43a0*/  FFMA R20, R7, R81, R20 ;  /* 0x0000005107147223 */ /* 0x000fe20000000014 */
[----:B------:R-:W-:-:S02]  /*43b0*/  HADD2.F32 R9, -RZ, R9.H1_H1 ;  /* 0x30000009ff097230 */ /* 0x000fc40000004100 */
[-C--:B------:R-:W-:Y:S01]  /*43c0*/  FFMA R27, R5, R81.reuse, R74 ;  /* 0x00000051051b7223 */ /* 0x080fe2000000004a */
[--C-:B------:R-:W-:Y:S01]  /*43d0*/  HADD2.F32 R5, -RZ, R4.reuse.H0_H0 ;  /* 0x20000004ff057230 */ /* 0x100fe20000004100 */
[-C--:B------:R-:W-:Y:S01]  /*43e0*/  F2FP.F16.E4M3.UNPACK_B R7, R8.reuse ;  /* 0x00000008ff07723e */ /* 0x080fe200020006ff */
[-C--:B------:R-:W-:Y:S01]  /*43f0*/  FFMA R21, R13, R81.reuse, R80 ;  /* 0x000000510d157223 */ /* 0x080fe20000000050 */
[----:B------:R-:W-:Y:S01]  /*4400*/  F2FP.F16.E4M3.UNPACK_B R8, R8.H1 ;  /* 0x00000008ff08723e */ /* 0x000fe200030006ff */
[-C--:B------:R-:W-:Y:S01]  /*4410*/  FFMA R29, R9, R81.reuse, R72 ;  /* 0x00000051091d7223 */ /* 0x080fe20000000048 */
[-C--:B------:R-:W-:Y:S01]  /*4420*/  FFMA R24, R11, R81.reuse, R24 ;  /* 0x000000510b187223 */ /* 0x080fe20000000018 */
[----:B------:R-:W-:Y:S01]  /*4430*/  FFMA R26, R5, R81, R26 ;  /* 0x00000051051a7223 */ /* 0x000fe2000000001a */
[----:B------:R-:W-:Y:S01]  /*4440*/  HADD2.F32 R9, -RZ, R7.H0_H0 ;  /* 0x20000007ff097230 */ /* 0x000fe20000004100 */
[----:B------:R-:W-:Y:S01]  /*4450*/  F2FP.SATFINITE.E4M3.F32.PACK_AB_MERGE_C R10, R21, R10, RZ ;  /* 0x0000000a150a723e */ /* 0x000fe200048070ff */
[----:B------:R-:W-:Y:S01]  /*4460*/  HADD2.F32 R15, -RZ, R15.H1_H1 ;  /* 0x3000000fff0f7230 */ /* 0x000fe20000004100 */
[----:B------:R-:W-:Y:S01]  /*4470*/  F2FP.SATFINITE.E4M3.F32.PACK_AB_MERGE_C R12, R25, R12, RZ ;  /* 0x0000000c190c723e */ /* 0x000fe200048070ff */
[----:B------:R-:W-:-:S02]  /*4480*/  HADD2.F32 R5, -RZ, R4.H1_H1 ;  /* 0x30000004ff057230 */ /* 0x000fc40000004100 */
[-C--:B------:R-:W-:Y:S01]  /*4490*/  FFMA R9, R9, R81.reuse, R28 ;  /* 0x0000005109097223 */ /* 0x080fe2000000001c */
[----:B------:R-:W-:Y:S02]  /*44a0*/  HADD2.F32 R7, -RZ, R7.H1_H1 ;  /* 0x30000007ff077230 */ /* 0x000fe40000004100 */
[-C--:B------:R-:W-:Y:S01]  /*44b0*/  FFMA R15, R15, R81.reuse, R76 ;  /* 0x000000510f0f7223 */ /* 0x080fe2000000004c */
[--C-:B------:R-:W-:Y:S02]  /*44c0*/  HADD2.F32 R11, -RZ, R8.reuse.H0_H0 ;  /* 0x20000008ff0b7230 */ /* 0x100fe40000004100 */
[-C--:B------:R-:W-:Y:S01]  /*44d0*/  FFMA R5, R5, R81.reuse, R70 ;  /* 0x0000005105057223 */ /* 0x080fe20000000046 */
[----:B------:R-:W-:Y:S02]  /*44e0*/  HADD2.F32 R13, -RZ, R8.H1_H1 ;  /* 0x30000008ff0d7230 */ /* 0x000fe40000004100 */
[-C--:B------:R-:W-:Y:S01]  /*44f0*/  FFMA R68, R7, R81.reuse, R68 ;  /* 0x0000005107447223 */ /* 0x080fe20000000044 */
[----:B------:R-:W-:Y:S01]  /*4500*/  F2FP.SATFINITE.E4M3.F32.PACK_AB_MERGE_C R14, R15, R14, RZ ;  /* 0x0000000e0f0e723e */ /* 0x000fe200048070ff */
[-C--:B------:R-:W-:Y:S01]  /*4510*/  FFMA R6, R11, R81.reuse, R6 ;  /* 0x000000510b067223 */ /* 0x080fe20000000006 */
[----:B------:R-:W-:Y:S01]  /*4520*/  F2FP.SATFINITE.E4M3.F32.PACK_AB_MERGE_C R20, R27, R20, RZ ;  /* 0x000000141b14723e */ /* 0x000fe200048070ff */
[----:B------:R-:W-:Y:S01]  /*4530*/  FFMA R13, R13, R81, R66 ;  /* 0x000000510d0d7223 */ /* 0x000fe20000000042 */
[----:B------:R-:W-:-:S02]  /*4540*/  F2FP.SATFINITE.E4M3.F32.PACK_AB_MERGE_C R29, R29, R24, RZ ;  /* 0x000000181d1d723e */ /* 0x000fc400048070ff */
[----:B------:R-:W-:Y:S02]  /*4550*/  F2FP.SATFINITE.E4M3.F32.PACK_AB_MERGE_C R5, R5, R26, RZ ;  /* 0x0000001a0505723e */ /* 0x000fe400048070ff */
[----:B------:R-:W-:Y:S02]  /*4560*/  F2FP.SATFINITE.E4M3.F32.PACK_AB_MERGE_C R9, R68, R9, RZ ;  /* 0x000000094409723e */ /* 0x000fe400048070ff */
[----:B------:R-:W-:Y:S01]  /*4570*/  F2FP.SATFINITE.E4M3.F32.PACK_AB_MERGE_C R13, R13, R6, RZ ;  /* 0x000000060d0d723e */ /* 0x000fe200048070ff */
[----:B------:R-:W-:Y:S06]  /*4580*/  @P0 BRA `(.L_x_67) ;  /* 0x0000000000040947 */ /* 0x000fec0003800000 */
[----:B------:R-:W-:-:S04]  /*4590*/  DEPBAR.LE SB0, 0x1 ;  /* 0x000080400000791a */ /* 0x000fc80000000000 */
.L_x_67:
[----:B------:R-:W-:Y:S05]  /*45a0*/  WARPSYNC.ALL ;  /* 0x0000000000007948 */ /* 0x000fea0003800000 */
[----:B------:R-:W-:Y:S01]  /*45b0*/  BAR.SYNC.DEFER_BLOCKING 0x1, 0x100 ;  /* 0x0044000000007b1d */ /* 0x000fe20000010000 */
[----:B------:R-:W-:-:S05]  /*45c0*/  IADD3 R16, P1, R16, UR36, RZ ;  /* 0x0000002410107c10 */ /* 0x000fca000ff3e0ff */
        /* <DEDUP_REMOVED lines=19> */
[----:B------:R-:W-:Y:S02]  /*4700*/  UIADD3 UR4, UR50, 0x3200, URZ ;  /* 0x0000320032047890 */ /* 0x000fe4000fffe03f */
[----:B------:R-:W-:Y:S01]  /*4710*/  UIADD3.X UR9, URZ, UR49, URZ, UP0, !UPT ;  /* 0x000000313f097290 */ /* 0x000fe200087fe43f */
[----:B------:R-:W-:Y:S01]  /*4720*/  UMOV UR6, UR46 ;  /* 0x0000002e00067c82 */ /* 0x000fe20008000000 */
[----:B------:R-:W-:-:S07]  /*4730*/  UMOV UR7, UR47 ;  /* 0x0000002f00077c82 */ /* 0x000fce0008000000 */
[----:B------:R1:W-:Y:S02]  /*4740*/  UTMASTG.3D [UR4], [UR8] ;  /* 0x00000004080073b5 */ /* 0x0003e40008010000 */
[----:B-1----:R0:W-:Y:S02]  /*4750*/  UTMACMDFLUSH ;  /* 0x00000000000079b7 */ /* 0x0021e40000000000 */
.L_x_69:
[----:B------:R-:W-:Y:S05]  /*4760*/  BSYNC B0 ;  /* 0x0000000000007941 */ /* 0x000fea0003800000 */
.L_x_68:
[----:B------:R-:W-:Y:S01]  /*4770*/  ULDC.64 UR4, c[0x0][0x8f8] ;  /* 0x00023e0000047ab9 */ /* 0x000fe20000000a00 */
[----:B------:R-:W-:Y:S01]  /*4780*/  IADD3.X R17, R17, UR40, RZ, P1, !PT ;  /* 0x0000002811117c10 */ /* 0x000fe20008ffe4ff */
[----:B------:R-:W-:Y:S01]  /*4790*/  UMOV UR47, 0xffffffff ;  /* 0xffffffff002f7882 */ /* 0x000fe20000000000 */
[----:B------:R-:W-:Y:S01]  /*47a0*/  ISETP.GE.U32.AND P0, PT, R16, UR4, PT ;  /* 0x0000000410007c0c */ /* 0x000fe2000bf06070 */
[----:B------:R-:W-:Y:S01]  /*47b0*/  IMAD.MOV.U32 R90, RZ, RZ, -0x1 ;  /* 0xffffffffff5a7424 */ /* 0x000fe200078e00ff */
[----:B------:R-:W-:Y:S01]  /*47c0*/  PRMT R4, RZ, 0x7610, R4 ;  /* 0x00007610ff047816 */ /* 0x000fe20000000004 */
[----:B------:R-:W-:Y:S01]  /*47d0*/  IMAD.MOV.U32 R91, RZ, RZ, -0x1 ;  /* 0xffffffffff5b7424 */ /* 0x000fe200078e00ff */
[----:B------:R-:W-:-:S13]  /*47e0*/  ISETP.GE.U32.AND.EX P0, PT, R17, UR5, PT, P0 ;  /* 0x0000000511007c0c */ /* 0x000fda000bf06100 */
[----:B------:R-:W-:Y:S05]  /*47f0*/  @P0 BRA `(.L_x_70) ;  /* 0x0000000400600947 */ /* 0x000fea0003800000 */
[----:B------:R-:W1:Y:S01]  /*4800*/  LDC.64 R10, c[0x0][0x8d0] ;  /* 0x00023400ff0a7b82 */ /* 0x000e620000000a00 */
[----:B------:R-:W2:Y:S01]  /*4810*/  S2R R24, SR_CTAID.X ;  /* 0x0000000000187919 */ /* 0x000ea20000002500 */
[----:B------:R-:W-:Y:S02]  /*4820*/  IMAD.MOV.U32 R8, RZ, RZ, R16 ;  /* 0x000000ffff087224 */ /* 0x000fe400078e0010 */
[----:B------:R-:W-:-:S04]  /*4830*/  IMAD.MOV.U32 R9, RZ, RZ, R17 ;  /* 0x000000ffff097224 */ /* 0x000fc800078e0011 */
[----:B------:R-:W3:Y:S08]  /*4840*/  LDC R12, c[0x0][0x8d8] ;  /* 0x00023600ff0c7b82 */ /* 0x000ef00000000800 */
[----:B------:R-:W4:Y:S01]  /*4850*/  LDC.64 R20, c[0x0][0x8c8] ;  /* 0x00023200ff147b82 */ /* 0x000f220000000a00 */
[----:B-1----:R-:W-:-:S04]  /*4860*/  ISETP.NE.U32.AND P0, PT, R10, RZ, PT ;  /* 0x000000ff0a00720c */ /* 0x002fc80003f05070 */
[----:B------:R-:W-:-:S13]  /*4870*/  ISETP.NE.AND.EX P0, PT, R11, RZ, PT, P0 ;  /* 0x000000ff0b00720c */ /* 0x000fda0003f05300 */
[----:B--234-:R-:W-:Y:S05]  /*4880*/  @!P0 BRA `(.L_x_71) ;  /* 0x0000000000288947 */ /* 0x01cfea0003800000 */
        /* <DEDUP_REMOVED lines=10> */
.L_x_71:
[----:B------:R-:W1:Y:S01]  /*4930*/  S2R R25, SR_CTAID.Y ;  /* 0x0000000000197919 */ /* 0x000e620000002600 */
[-CC-:B------:R-:W-:Y:S01]  /*4940*/  SHF.R.U64 R33, R8, R12.reuse, R9.reuse ;  /* 0x0000000c08217219 */ /* 0x180fe20000001209 */
[----:B------:R-:W2:Y:S01]  /*4950*/  LDC.64 R14, c[0x0][0x8e8] ;  /* 0x00023a00ff0e7b82 */ /* 0x000ea20000000a00 */
[----:B------:R-:W-:Y:S01]  /*4960*/  SHF.R.U32.HI R4, RZ, R12, R9 ;  /* 0x0000000cff047219 */ /* 0x000fe20000011609 */
[----:B------:R-:W-:Y:S01]  /*4970*/  ULDC UR4, c[0x0][0x150] ;  /* 0x0000540000047ab9 */ /* 0x000fe20000000800 */
[----:B------:R-:W-:Y:S02]  /*4980*/  IADD3 R7, P0, RZ, -R33, RZ ;  /* 0x80000021ff077210 */ /* 0x000fe40007f1e0ff */
[----:B------:R-:W-:-:S03]  /*4990*/  I2FP.F32.U32 R9, R24 ;  /* 0x0000001800097245 */ /* 0x000fc60000201000 */
[----:B------:R-:W3:Y:S01]  /*49a0*/  LDC R8, c[0x0][0x8c0] ;  /* 0x00023000ff087b82 */ /* 0x000ee20000000800 */
[----:B------:R-:W-:Y:S02]  /*49b0*/  IMAD.X R5, RZ, RZ, ~R4, P0 ;  /* 0x000000ffff057224 */ /* 0x000fe400000e0e04 */
[----:B------:R-:W-:Y:S01]  /*49c0*/  FMUL R9, R9, UR4 ;  /* 0x0000000409097c20 */ /* 0x000fe20008400000 */
[----:B------:R-:W-:Y:S01]  /*49d0*/  ULDC UR4, c[0x0][0x154] ;  /* 0x0000550000047ab9 */ /* 0x000fe20000000800 */
[-C--:B------:R-:W-:Y:S02]  /*49e0*/  IMAD R6, R5, R20.reuse, RZ ;  /* 0x0000001405067224 */ /* 0x080fe400078e02ff */
[C---:B------:R-:W-:Y:S01]  /*49f0*/  IMAD.WIDE.U32 R4, R7.reuse, R20, R16 ;  /* 0x0000001407047225 */ /* 0x040fe200078e0010 */
[----:B------:R-:W4:Y:S01]  /*4a00*/  LDC R28, c[0x0][0x900] ;  /* 0x00024000ff1c7b82 */ /* 0x000f220000000800 */
[----:B------:R-:W5:Y:S02]  /*4a10*/  F2I.U32.TRUNC.NTZ R9, R9 ;  /* 0x0000000900097305 */ /* 0x000f64000020f000 */
[----:B------:R-:W-:-:S04]  /*4a20*/  IMAD R7, R7, R21, R6 ;  /* 0x0000001507077224 */ /* 0x000fc800078e0206 */
[----:B------:R-:W-:Y:S01]  /*4a30*/  IMAD.IADD R5, R5, 0x1, R7 ;  /* 0x0000000105057824 */ /* 0x000fe200078e0207 */
[----:B------:R-:W4:Y:S01]  /*4a40*/  LDC R20, c[0x0][0x8b0] ;  /* 0x00022c00ff147b82 */ /* 0x000f220000000800 */
[----:B--2---:R-:W-:Y:S01]  /*4a50*/  ISETP.NE.U32.AND P0, PT, R14, RZ, PT ;  /* 0x000000ff0e00720c */ /* 0x004fe20003f05070 */
[----:B------:R-:W-:-:S03]  /*4a60*/  IMAD.MOV.U32 R7, RZ, RZ, -0x1 ;  /* 0xffffffffff077424 */ /* 0x000fc600078e00ff */
[----:B------:R-:W-:-:S03]  /*4a70*/  ISETP.NE.AND.EX P0, PT, R15, RZ, PT, P0 ;  /* 0x000000ff0f00720c */ /* 0x000fc60003f05300 */
[----:B------:R-:W2:Y:S01]  /*4a80*/  LDC R11, c[0x0][0x144] ;  /* 0x00005100ff0b7b82 */ /* 0x000ea20000000800 */
[-C--:B---3--:R-:W-:Y:S01]  /*4a90*/  SHF.R.U64 R12, R4, R8.reuse, R5 ;  /* 0x00000008040c7219 */ /* 0x088fe20000001205 */
[----:B-----5:R-:W-:Y:S01]  /*4aa0*/  IMAD.MOV R9, RZ, RZ, -R9 ;  /* 0x000000ffff097224 */ /* 0x020fe200078e0a09 */
[----:B-1----:R-:W-:Y:S02]  /*4ab0*/  I2FP.F32.U32 R4, R25 ;  /* 0x0000001900047245 */ /* 0x002fe40000201000 */
[----:B------:R-:W-:-:S03]  /*4ac0*/  SHF.R.U32.HI R5, RZ, R8, R5 ;  /* 0x00000008ff057219 */ /* 0x000fc60000011605 */
[----:B------:R-:W1:Y:S01]  /*4ad0*/  LDC R26, c[0x0][0x148] ;  /* 0x00005200ff1a7b82 */ /* 0x000e620000000800 */
[----:B------:R-:W-:Y:S01]  /*4ae0*/  FMUL R6, R4, UR4 ;  /* 0x0000000404067c20 */ /* 0x000fe20008400000 */
[----:B----4-:R-:W-:-:S04]  /*4af0*/  SHF.L.U32 R7, R7, R28, RZ ;  /* 0x0000001c07077219 */ /* 0x010fc800000006ff */
[----:B------:R-:W-:Y:S02]  /*4b00*/  LOP3.LUT R29, RZ, R7, RZ, 0x33, !PT ;  /* 0x00000007ff1d7212 */ /* 0x000fe400078e33ff */
[----:B------:R-:W3:Y:S01]  /*4b10*/  LDC R21, c[0x0][0x8a8] ;  /* 0x00022a00ff157b82 */ /* 0x000ee20000000800 */
[-CC-:B------:R-:W-:Y:S02]  /*4b20*/  SHF.R.U64 R10, R12, R20.reuse, R5.reuse ;  /* 0x000000140c0a7219 */ /* 0x180fe40000001205 */
[----:B------:R-:W-:Y:S02]  /*4b30*/  SHF.R.U32.HI R5, RZ, R20, R5 ;  /* 0x00000014ff057219 */ /* 0x000fe40000011605 */
[----:B------:R4:W1:Y:S02]  /*4b40*/  F2I.U32.TRUNC.NTZ R20, R6 ;  /* 0x0000000600147305 */ /* 0x000864000020f000 */
[-CC-:B------:R-:W-:Y:S01]  /*4b50*/  SHF.R.U64 R13, R10, R28.reuse, R5.reuse ;  /* 0x0000001c0a0d7219 */ /* 0x180fe20000001205 */
[----:B------:R-:W1:Y:S01]  /*4b60*/  LDC R30, c[0x0][0x8f0] ;  /* 0x00023c00ff1e7b82 */ /* 0x000e620000000800 */
[-C--:B------:R-:W-:Y:S01]  /*4b70*/  SHF.R.U32.HI R5, RZ, R28.reuse, R5 ;  /* 0x0000001cff057219 */ /* 0x080fe20000011605 */
[----:B--2---:R-:W-:Y:S01]  /*4b80*/  IMAD R27, R11, R9, R24 ;  /* 0x000000090b1b7224 */ /* 0x004fe200078e0218 */
[----:B------:R-:W-:Y:S01]  /*4b90*/  SHF.L.U32 R28, R3, R28, RZ ;  /* 0x0000001c031c7219 */ /* 0x000fe200000006ff */
[----:B------:R-:W-:-:S04]  /*4ba0*/  IMAD.MOV.U32 R4, RZ, RZ, R13 ;  /* 0x000000ffff047224 */ /* 0x000fc800078e000d */
[----:B------:R-:W2:Y:S08]  /*4bb0*/  LDC R31, c[0x0][0x8e0] ;  /* 0x00023800ff1f7b82 */ /* 0x000eb00000000800 */
[----:B------:R-:W1:Y:S01]  /*4bc0*/  LDC R32, c[0x0][0x8b8] ;  /* 0x00022e00ff207b82 */ /* 0x000e620000000800 */
[----:B----4-:R-:W-:Y:S05]  /*4bd0*/  @!P0 BRA `(.L_x_72) ;  /* 0x0000000000288947 */ /* 0x010fea0003800000 */
[----:B------:R-:W4:Y:S02]  /*4be0*/  LDC R4, c[0x0][0x8f4] ;  /* 0x00023d00ff047b82 */ /* 0x000f240000000800 */
[----:B----4-:R-:W-:-:S05]  /*4bf0*/  IADD3 R3, P0, R13, R4, RZ ;  /* 0x000000040d037210 */ /* 0x010fca0007f1e0ff */
        /* <DEDUP_REMOVED lines=8> */
.L_x_72:
[----:B------:R-:W-:Y:S01]  /*4c80*/  ISETP.NE.AND P0, PT, R2, 0x1, PT ;  /* 0x000000010200780c */ /* 0x000fe20003f05270 */
[----:B-1----:R-:W-:Y:S01]  /*4c90*/  IMAD.MOV R20, RZ, RZ, -R20 ;  /* 0x000000ffff147224 */ /* 0x002fe200078e0a14 */
[----:B------:R-:W-:Y:S01]  /*4ca0*/  SHF.R.U64 R3, R4, R30, R5 ;  /* 0x0000001e04037219 */ /* 0x000fe20000001205 */
[----:B---3--:R-:W-:Y:S01]  /*4cb0*/  VIADD R5, R21, 0xffffffff ;  /* 0xffffffff15057836 */ /* 0x008fe20000000000 */
[----:B------:R-:W-:Y:S02]  /*4cc0*/  LOP3.LUT R90, R10, R29, RZ, 0xc0, !PT ;  /* 0x0000001d0a5a7212 */ /* 0x000fe400078ec0ff */
[----:B------:R-:W-:Y:S01]  /*4cd0*/  R2UR UR47, R33 ;  /* 0x00000000212f72ca */ /* 0x000fe200000e0000 */
[----:B------:R-:W-:Y:S01]  /*4ce0*/  IMAD.MOV R4, RZ, RZ, -R3 ;  /* 0x000000ffff047224 */ /* 0x000fe200078e0a03 */
[----:B------:R-:W-:Y:S01]  /*4cf0*/  LOP3.LUT R12, R12, R5, RZ, 0xc0, !PT ;  /* 0x000000050c0c7212 */ /* 0x000fe200078ec0ff */
[----:B------:R-:W-:Y:S02]  /*4d00*/  IMAD R90, R28, R3, R90 ;  /* 0x000000031c5a7224 */ /* 0x000fe400078e025a */
[----:B--2---:R-:W-:-:S02]  /*4d10*/  IMAD R3, R4, R31, R13 ;  /* 0x0000001f04037224 */ /* 0x004fc400078e020d */
[----:B------:R-:W-:Y:S02]  /*4d20*/  @P0 IMAD R27, R26, R20, R25 ;  /* 0x000000141a1b0224 */ /* 0x000fe400078e0219 */
[----:B------:R-:W-:Y:S02]  /*4d30*/  IMAD R3, R3, R21, R12 ;  /* 0x0000001503037224 */ /* 0x000fe400078e020c */
[----:B------:R-:W-:Y:S02]  /*4d40*/  IMAD R90, R90, R32, R27 ;  /* 0x000000205a5a7224 */ /* 0x000fe400078e021b */
[----:B------:R-:W-:-:S03]  /*4d50*/  IMAD.MOV.U32 R4, RZ, RZ, 0x1 ;  /* 0x00000001ff047424 */ /* 0x000fc600078e00ff */
[----:B------:R-:W-:Y:S02]  /*4d60*/  SEL R91, R3, R90, !P0 ;  /* 0x0000005a035b7207 */ /* 0x000fe40004000000 */
[----:B------:R-:W-:-:S07]  /*4d70*/  SEL R90, R90, R3, !P0 ;  /* 0x000000035a5a7207 */ /* 0x000fce0004000000 */
.L_x_70:
[----:B------:R-:W-:Y:S01]  /*4d80*/  LOP3.LUT P0, RZ, R4, 0xff, RZ, 0xc0, !PT ;  /* 0x000000ff04ff7812 */ /* 0x000fe2000780c0ff */
[----:B------:R-:W-:Y:S01]  /*4d90*/  UIMAD.WIDE.U32 UR4, UR52, -0xf0f0f0f, URZ ;  /* 0xf0f0f0f1340478a5 */ /* 0x000fe2000f8e003f */
[----:B------:R-:W-:-:S03]  /*4da0*/  IMAD.MOV.U32 R81, RZ, RZ, R0 ;  /* 0x000000ffff517224 */ /* 0x000fc600078e0000 */
[----:B------:R-:W-:-:S04]  /*4db0*/  USHF.R.U32.HI UR4, URZ, 0x4, UR5 ;  /* 0x000000043f047899 */ /* 0x000fc80008011605 */
[----:B------:R-:W-:-:S04]  /*4dc0*/  UIMAD UR4, UR4, -0x11, UR52 ;  /* 0xffffffef040478a4 */ /* 0x000fc8000f8e0234 */
[----:B------:R-:W-:Y:S08]  /*4dd0*/  @P0 BRA `(.L_x_73) ;  /* 0xffffffc800280947 */ /* 0x000ff0000383ffff */
[----:B------:R-:W-:-:S04]  /*4de0*/  DEPBAR.LE SB0, 0x0 ;  /* 0x000080000000791a */ /* 0x000fc80000000000 */
[----:B------:R-:W-:Y:S05]  /*4df0*/  EXIT ;  /* 0x000000000000794d */ /* 0x000fea0003800000 */
.L_x_8:
[----:B------:R-:W-:Y:S01]  /*4e00*/  ULDC.64 UR4, c[0x0][0x8f8] ;  /* 0x00023e0000047ab9 */ /* 0x000fe20000000a00 */
[----:B------:R-:W-:Y:S01]  /*4e10*/  PRMT R11, RZ, 0x7610, R11 ;  /* 0x00007610ff0b7816 */ /* 0x000fe2000000000b */
[----:B------:R-:W-:Y:S01]  /*4e20*/  IMAD.MOV.U32 R21, RZ, RZ, -0x1 ;  /* 0xffffffffff157424 */ /* 0x000fe200078e00ff */
[----:B------:R-:W-:Y:S01]  /*4e30*/  ISETP.GE.U32.AND P0, PT, R16, UR4, PT ;  /* 0x0000000410007c0c */ /* 0x000fe2000bf06070 */
[----:B------:R-:W-:Y:S02]  /*4e40*/  IMAD.MOV.U32 R20, RZ, RZ, -0x1 ;  /* 0xffffffffff147424 */ /* 0x000fe400078e00ff */
[----:B------:R-:W-:Y:S01]  /*4e50*/  IMAD.MOV.U32 R7, RZ, RZ, -0x1 ;  /* 0xffffffffff077424 */ /* 0x000fe200078e00ff */
[----:B------:R-:W-:-:S13]  /*4e60*/  ISETP.GE.U32.AND.EX P0, PT, R17, UR5, PT, P0 ;  /* 0x0000000511007c0c */ /* 0x000fda000bf06100 */
        /* <DEDUP_REMOVED lines=19> */
.L_x_75:
[-CC-:B------:R-:W-:Y:S01]  /*4fa0*/  SHF.R.U64 R22, R20, R24.reuse, R21.reuse ;  /* 0x0000001814167219 */ /* 0x180fe20000001215 */
[----:B------:R-:W1:Y:S01]  /*4fb0*/  LDC R28, c[0x0][0x8c0] ;  /* 0x00023000ff1c7b82 */ /* 0x000e620000000800 */
[----:B------:R-:W-:Y:S01]  /*4fc0*/  SHF.R.U32.HI R7, RZ, R24, R21 ;  /* 0x00000018ff077219 */ /* 0x000fe20000011615 */
[----:B------:R-:W-:Y:S01]  /*4fd0*/  ULDC UR4, c[0x0][0x150] ;  /* 0x0000540000047ab9 */ /* 0x000fe20000000800 */
[----:B------:R-:W-:-:S05]  /*4fe0*/  IADD3 R9, P0, RZ, -R22, RZ ;  /* 0x80000016ff097210 */ /* 0x000fca0007f1e0ff */
[----:B------:R-:W2:Y:S01]  /*4ff0*/  LDC.64 R32, c[0x0][0x8e8] ;  /* 0x00023a00ff207b82 */ /* 0x000ea20000000a00 */
[----:B------:R-:W-:Y:S02]  /*5000*/  IMAD.X R7, RZ, RZ, ~R7, P0 ;  /* 0x000000ffff077224 */ /* 0x000fe400000e0e07 */
[----:B------:R-:W-:-:S04]  /*5010*/  IMAD.WIDE.U32 R12, R9, R26, R16 ;  /* 0x0000001a090c7225 */ /* 0x000fc800078e0010 */
[----:B------:R-:W-:Y:S01]  /*5020*/  IMAD R14, R7, R26, RZ ;  /* 0x0000001a070e7224 */ /* 0x000fe200078e02ff */
[----:B------:R-:W3:Y:S03]  /*5030*/  LDC R30, c[0x0][0x8b0] ;  /* 0x00022c00ff1e7b82 */ /* 0x000ee60000000800 */
[----:B------:R-:W-:Y:S01]  /*5040*/  IMAD R7, R9, R27, R14 ;  /* 0x0000001b09077224 */ /* 0x000fe200078e020e */
[----:B------:R-:W-:Y:S01]  /*5050*/  I2FP.F32.U32 R9, R8 ;  /* 0x0000000800097245 */ /* 0x000fe20000201000 */
[----:B------:R-:W-:Y:S02]  /*5060*/  IMAD.MOV.U32 R14, RZ, RZ, -0x1 ;  /* 0xffffffffff0e7424 */ /* 0x000fe400078e00ff */
[----:B------:R-:W-:Y:S01]  /*5070*/  IMAD.IADD R7, R13, 0x1, R7 ;  /* 0x000000010d077824 */ /* 0x000fe200078e0207 */
[----:B------:R-:W4:Y:S01]  /*5080*/  LDC R11, c[0x0][0x144] ;  /* 0x00005100ff0b7b82 */ /* 0x000f220000000800 */
[----:B------:R-:W-:Y:S01]  /*5090*/  FMUL R9, R9, UR4 ;  /* 0x0000000409097c20 */ /* 0x000fe20008400000 */
[----:B------:R-:W-:-:S02]  /*50a0*/  ULDC UR4, c[0x0][0x154] ;  /* 0x0000550000047ab9 */ /* 0x000fc40000000800 */
[--C-:B-1----:R-:W-:Y:S02]  /*50b0*/  SHF.R.U64 R20, R12, R28, R7.reuse ;  /* 0x0000001c0c147219 */ /* 0x102fe40000001207 */
[----:B------:R-:W-:Y:S01]  /*50c0*/  I2FP.F32.U32 R12, R10 ;  /* 0x0000000a000c7245 */ /* 0x000fe20000201000 */
[----:B------:R-:W1:Y:S01]  /*50d0*/  F2I.U32.TRUNC.NTZ R9, R9 ;  /* 0x0000000900097305 */ /* 0x000e62000020f000 */
[----:B------:R-:W4:Y:S01]  /*50e0*/  LDC R23, c[0x0][0x148] ;  /* 0x00005200ff177b82 */ /* 0x000f220000000800 */
[----:B--2---:R-:W-:Y:S02]  /*50f0*/  ISETP.NE.U32.AND P0, PT, R32, RZ, PT ;  /* 0x000000ff2000720c */ /* 0x004fe40003f05070 */
[----:B------:R-:W-:Y:S01]  /*5100*/  FMUL R13, R12, UR4 ;  /* 0x000000040c0d7c20 */ /* 0x000fe20008400000 */
[----:B------:R-:W-:Y:S01]  /*5110*/  SHF.R.U32.HI R7, RZ, R28, R7 ;  /* 0x0000001cff077219 */ /* 0x000fe20000011607 */
[----:B------:R-:W-:Y:S01]  /*5120*/  ULDC UR4, c[0x0][0x900] ;  /* 0x0002400000047ab9 */ /* 0x000fe20000000800 */
[----:B------:R-:W-:Y:S01]  /*5130*/  ISETP.NE.AND.EX P0, PT, R33, RZ, PT, P0 ;  /* 0x000000ff2100720c */ /* 0x000fe20003f05300 */
[----:B------:R2:W2:Y:S01]  /*5140*/  F2I.U32.TRUNC.NTZ R21, R13 ;  /* 0x0000000d00157305 */ /* 0x0004a2000020f000 */
[----:B------:R-:W2:Y:S01]  /*5150*/  LDC R25, c[0x0][0x8a8] ;  /* 0x00022a00ff197b82 */ /* 0x000ea20000000800 */
[----:B---3--:R-:W-:-:S02]  /*5160*/  SHF.R.U64 R24, R20, R30, R7 ;  /* 0x0000001e14187219 */ /* 0x008fc40000001207 */
[----:B------:R-:W-:Y:S02]  /*5170*/  SHF.R.U32.HI R7, RZ, R30, R7 ;  /* 0x0000001eff077219 */ /* 0x000fe40000011607 */
[----:B------:R-:W-:Y:S01]  /*5180*/  SHF.L.U32 R30, R14, UR4, RZ ;  /* 0x000000040e1e7c19 */ /* 0x000fe200080006ff */
[----:B-1----:R-:W-:Y:S01]  /*5190*/  IMAD.MOV R12, RZ, RZ, -R9 ;  /* 0x000000ffff0c7224 */ /* 0x002fe200078e0a09 */
[--C-:B------:R-:W-:Y:S01]  /*51a0*/  SHF.R.U64 R26, R24, UR4, R7.reuse ;  /* 0x00000004181a7c19 */ /* 0x100fe20008001207 */
[----:B------:R-:W1:Y:S01]  /*51b0*/  LDC R27, c[0x0][0x8f0] ;  /* 0x00023c00ff1b7b82 */ /* 0x000e620000000800 */
[----:B------:R-:W-:Y:S01]  /*51c0*/  SHF.R.U32.HI R9, RZ, UR4, R7 ;  /* 0x00000004ff097c19 */ /* 0x000fe20008011607 */
[----:B----4-:R-:W-:Y:S02]  /*51d0*/  IMAD R28, R11, R12, R8 ;  /* 0x0000000c0b1c7224 */ /* 0x010fe400078e0208 */
[----:B------:R-:W-:-:S04]  /*51e0*/  IMAD.MOV.U32 R8, RZ, RZ, R26 ;  /* 0x000000ffff087224 */ /* 0x000fc800078e001a */
[----:B------:R-:W3:Y:S08]  /*51f0*/  LDC R29, c[0x0][0x8e0] ;  /* 0x00023800ff1d7b82 */ /* 0x000ef00000000800 */
[----:B------:R-:W4:Y:S01]  /*5200*/  LDC R31, c[0x0][0x8b8] ;  /* 0x00022e00ff1f7b82 */ /* 0x000f220000000800 */
[----:B------:R-:W-:Y:S05]  /*5210*/  @!P0 BRA `(.L_x_76) ;  /* 0x0000000000288947 */ /* 0x000fea0003800000 */
[----:B------:R-:W5:Y:S02]  /*5220*/  LDC R7, c[0x0][0x8f4] ;  /* 0x00023d00ff077b82 */ /* 0x000f640000000800 */
[----:B-----5:R-:W-:-:S05]  /*5230*/  IADD3 R7, P0, R26, R7, RZ ;  /* 0x000000071a077210 */ /* 0x020fca0007f1e0ff */
[----:B------:R-:W-:-:S04]  /*5240*/  IMAD.X R11, RZ, RZ, R9, P0 ;  /* 0x000000ffff0b7224 */ /* 0x000fc800000e0609 */
[----:B------:R-:W-:-:S04]  /*5250*/  IMAD.WIDE.U32 R8, R11, R32, RZ ;  /* 0x000000200b087225 */ /* 0x000fc800078e00ff */
[----:B--2---:R-:W-:-:S04]  /*5260*/  IMAD.WIDE.U32 R12, P0, R7, R33, R8 ;  /* 0x00000021070c7225 */ /* 0x004fc80007800008 */
[----:B------:R-:W-:-:S04]  /*5270*/  IMAD.WIDE.U32 R8, R7, R32, RZ ;  /* 0x0000002007087225 */ /* 0x000fc800078e00ff */
[----:B------:R-:W-:Y:S01]  /*5280*/  IMAD.X R15, RZ, RZ, RZ, P0 ;  /* 0x000000ffff0f7224 */ /* 0x000fe200000e06ff */
[----:B------:R-:W-:Y:S01]  /*5290*/  IADD3 RZ, P0, R9, R12, RZ ;  /* 0x0000000c09ff7210 */ /* 0x000fe20007f1e0ff */
[----:B------:R-:W-:-:S04]  /*52a0*/  IMAD.MOV.U32 R14, RZ, RZ, R13 ;  /* 0x000000ffff0e7224 */ /* 0x000fc800078e000d */
[----:B------:R-:W-:-:S08]  /*52b0*/  IMAD.WIDE.U32.X R8, R11, R33, R14, P0 ;  /* 0x000000210b087225 */ /* 0x000fd000000e040e */
.L_x_76:
[----:B------:R-:W-:Y:S01]  /*52c0*/  ISETP.NE.AND P0, PT, R2, 0x1, PT ;  /* 0x000000010200780c */ /* 0x000fe20003f05270 */
[----:B------:R-:W-:Y:S01]  /*52d0*/  USHF.L.U32 UR4, UR41, UR4, URZ ;  /* 0x0000000429047299 */ /* 0x000fe2000800063f */
[----:B------:R-:W-:Y:S01]  /*52e0*/  LOP3.LUT R7, RZ, R30, RZ, 0x33, !PT ;  /* 0x0000001eff077212 */ /* 0x000fe200078e33ff */
[----:B--2---:R-:W-:Y:S01]  /*52f0*/  IMAD.MOV R21, RZ, RZ, -R21 ;  /* 0x000000ffff157224 */ /* 0x004fe200078e0a15 */
[----:B-1----:R-:W-:Y:S01]  /*5300*/  SHF.R.U64 R8, R8, R27, R9 ;  /* 0x0000001b08087219 */ /* 0x002fe20000001209 */
[----:B------:R-:W-:Y:S01]  /*5310*/  VIADD R11, R25, 0xffffffff ;  /* 0xffffffff190b7836 */ /* 0x000fe20000000000 */
[----:B------:R-:W-:-:S03]  /*5320*/  LOP3.LUT R7, R24, R7, RZ, 0xc0, !PT ;  /* 0x0000000718077212 */ /* 0x000fc600078ec0ff */
[----:B------:R-:W-:-:S04]  /*5330*/  IMAD.MOV R9, RZ, RZ, -R8 ;  /* 0x000000ffff097224 */ /* 0x000fc800078e0a08 */
[----:B------:R-:W-:Y:S02]  /*5340*/  @P0 IMAD R28, R23, R21, R10 ;  /* 0x00000015171c0224 */ /* 0x000fe400078e020a */
[----:B------:R-:W-:Y:S01]  /*5350*/  IMAD R21, R8, UR4, R7 ;  /* 0x0000000408157c24 */ /* 0x000fe2000f8e0207 */
[----:B------:R-:W-:Y:S01]  /*5360*/  LOP3.LUT R8, R20, R11, RZ, 0xc0, !PT ;  /* 0x0000000b14087212 */ /* 0x000fe200078ec0ff */
[----:B---3--:R-:W-:Y:S02]  /*5370*/  IMAD R7, R9, R29, R26 ;  /* 0x0000001d09077224 */ /* 0x008fe400078e021a */
[----:B----4-:R-:W-:Y:S02]  /*5380*/  IMAD R21, R21, R31, R28 ;  /* 0x0000001f15157224 */ /* 0x010fe400078e021c */
[----:B------:R-:W-:Y:S02]  /*5390*/  IMAD R8, R7, R25, R8 ;  /* 0x0000001907087224 */ /* 0x000fe400078e0208 */
[----:B------:R-:W-:-:S02]  /*53a0*/  IMAD.MOV.U32 R11, RZ, RZ, 0x1 ;  /* 0x00000001ff0b7424 */ /* 0x000fc400078e00ff */
[----:B------:R-:W-:Y:S01]  /*53b0*/  IMAD.MOV.U32 R7, RZ, RZ, R22 ;  /* 0x000000ffff077224 */ /* 0x000fe200078e0016 */
[----:B------:R-:W-:Y:S02]  /*53c0*/  SEL R20, R8, R21, !P0 ;  /* 0x0000001508147207 */ /* 0x000fe40004000000 */
[----:B------:R-:W-:-:S07]  /*53d0*/  SEL R21, R21, R8, !P0 ;  /* 0x0000000815157207 */ /* 0x000fce0004000000 */
.L_x_74:
[----:B------:R-:W-:-:S08]  /*53e0*/  NOP ;  /* 0x0000000000007918 */ /* 0x000fd00000000000 */
[----:B------:R-:W1:-:S00]  /*53f0*/  USETMAXREG.DEALLOC.CTAPOOL 0x28 ;  /* 0x00000028000079c8 */ /* 0x000e4000080e0500 */
[----:B-1----:R-:W-:-:S13]  /*5400*/  ISETP.NE.AND P0, PT, R3, 0x1, PT ;  /* 0x000000010300780c */ /* 0x002fda0003f05270 */
[----:B------:R-:W-:Y:S05]  /*5410*/  @!P0 EXIT ;  /* 0x000000000000894d */ /* 0x000fea0003800000 */
[----:B------:R-:W-:Y:S05]  /*5420*/  @!P3 BRA `(.L_x_77) ;  /* 0x0000000c00c8b947 */ /* 0x000fea0003800000 */
[----:B------:R-:W-:-:S04]  /*5430*/  PRMT R6, R6, 0x9910, RZ ;  /* 0x0000991006067816 */ /* 0x000fc800000000ff */
[----:B------:R-:W-:-:S04]  /*5440*/  ISETP.NE.AND P0, PT, R6, RZ, PT ;  /* 0x000000ff0600720c */ /* 0x000fc80003f05270 */
[----:B------:R-:W-:-:S13]  /*5450*/  ISETP.NE.OR P0, PT, R3, 0x2, !P0 ;  /* 0x000000020300780c */ /* 0x000fda0004705670 */
[----:B------:R-:W-:Y:S05]  /*5460*/  @P0 EXIT ;  /* 0x000000000000094d */ /* 0x000fea0003800000 */
[----:B------:R-:W-:-:S13]  /*5470*/  LOP3.LUT P1, RZ, R11, 0xff, RZ, 0xc0, !PT ;  /* 0x000000ff0bff7812 */ /* 0x000fda000782c0ff */
[----:B------:R-:W-:Y:S05]  /*5480*/  @!P1 BRA `(.L_x_78) ;  /* 0x0000000000189947 */ /* 0x000fea0003800000 */
[----:B------:R-:W-:Y:S01]  /*5490*/  UMOV UR4, 0x400 ;  /* 0x0000040000047882 */ /* 0x000fe20000000000 */
[----:B------:R-:W-:Y:S01]  /*54a0*/  IMAD.MOV.U32 R3, RZ, RZ, RZ ;  /* 0x000000ffff037224 */ /* 0x000fe200078e00ff */
[----:B------:R-:W-:-:S04]  /*54b0*/  ULEA UR4, UR42, UR4, 0x18 ;  /* 0x000000042a047291 */ /* 0x000fc8000f8ec03f */
[----:B------:R-:W-:-:S05]  /*54c0*/  SHF.L.U32 R3, R3, 0x1f, RZ ;  /* 0x0000001f03037819 */ /* 0x000fca00000006ff */
[----:B------:R-:W1:Y:S02]  /*54d0*/  SYNCS.PHASECHK.TRANS64.TRYWAIT P0, [UR4+0x138], R3 ;  /* 0x00013803ff0075a7 */ /* 0x000e640008000144 */
[----:B-1----:R-:W-:Y:S05]  /*54e0*/  @!P0 BRA `(.L_x_79) ;  /* 0x0000002400a88947 */ /* 0x002fea0003800000 */
.L_x_78:
[----:B------:R-:W-:Y:S01]  /*54f0*/  PRMT R10, RZ, 0x7610, R10 ;  /* 0x00007610ff0a7816 */ /* 0x000fe2000000000a */
[----:B------:R-:W-:Y:S06]  /*5500*/  @P2 BRA `(.L_x_80) ;  /* 0x0000000000242947 */ /* 0x000fec0003800000 */
[----:B------:R-:W-:Y:S02]  /*5510*/  ULDC.64 UR4, c[0x0][0x588] ;  /* 0x0001620000047ab9 */ /* 0x000fe40000000a00 */
[----:B------:R-:W-:-:S04]  /*5520*/  ISETP.NE.U32.AND P0, PT, RZ, UR4, PT ;  /* 0x00000004ff007c0c */ /* 0x000fc8000bf05070 */
[----:B------:R-:W-:-:S13]  /*5530*/  ISETP.NE.AND.EX P0, PT, RZ, UR5, PT, P0 ;  /* 0x00000005ff007c0c */ /* 0x000fda000bf05300 */
[----:B------:R-:W-:Y:S05]  /*5540*/  @!P0 BRA `(.L_x_81) ;  /* 0x00000000000c8947 */ /* 0x000fea0003800000 */
[----:B------:R3:W5:Y:S01]  /*5550*/  LDG.E R12, desc[UR38][R4.64] ;  /* 0x00000026040c7981 */ /* 0x000762000c1e1900 */
[----:B------:R-:W-:Y:S01]  /*5560*/  IMAD.MOV.U32 R10, RZ, RZ, 0x1 ;  /* 0x00000001ff0a7424 */ /* 0x000fe200078e00ff */
[----:B------:R-:W-:Y:S06]  /*5570*/  BRA `(.L_x_80) ;  /* 0x0000000000087947 */ /* 0x000fec0003800000 */
.L_x_81:
[----:B------:R-:W2:Y:S01]  /*5580*/  LDC R12, c[0x0][0x580] ;  /* 0x00016000ff0c7b82 */ /* 0x000ea20000000800 */
[----:B------:R-:W-:-:S07]  /*5590*/  IMAD.MOV.U32 R10, RZ, RZ, 0x1 ;  /* 0x00000001ff0a7424 */ /* 0x000fce00078e00ff */
.L_x_80:
[----:B-1----:R-:W-:Y:S01]  /*55a0*/  IMAD.MOV.U32 R3, RZ, RZ, 0x1 ;  /* 0x00000001ff037424 */ /* 0x002fe200078e00ff */
[----:B------:R-:W-:Y:S06]  /*55b0*/  @!P1 BRA `(.L_x_82) ;  /* 0x0000000c000c9947 */ /* 0x000fec0003800000 */
[----:B------:R-:W1:Y:S01]  /*55c0*/  LDC R8, c[0x0][0x8a8] ;  /* 0x00022a00ff087b82 */ /* 0x000e620000000800 */
[----:B------:R-:W-:Y:S01]  /*55d0*/  IMAD.MOV.U32 R3, RZ, RZ, -0x1 ;  /* 0xffffffffff037424 */ /* 0x000fe200078e00ff */
[----:B------:R-:W-:Y:S01]  /*55e0*/  ULDC UR4, c[0x0][0x900] ;  /* 0x0002400000047ab9 */ /* 0x000fe20000000800 */
[----:B------:R-:W-:Y:S01]  /*55f0*/  LOP3.LUT R11, R0, 0x2, RZ, 0xfc, !PT ;  /* 0x00000002000b7812 */ /* 0x000fe200078efcff */
[----:B------:R-:W-:Y:S01]  /*5600*/  ULDC.64 UR6, c[0x0][0x198] ;  /* 0x0000660000067ab9 */ /* 0x000fe20000000a00 */
[----:B------:R-:W-:Y:S02]  /*5610*/  USHF.L.U32 UR13, UR41, UR4, URZ ;  /* 0x00000004290d7299 */ /* 0x000fe4000800063f */
[----:B------:R-:W-:Y:S01]  /*5620*/  SHF.L.U32 R9, R3, UR4, RZ ;  /* 0x0000000403097c19 */ /* 0x000fe200080006ff */
[----:B------:R-:W-:Y:S01]  /*5630*/  IMAD.MOV.U32 R3, RZ, RZ, 0x1 ;  /* 0x00000001ff037424 */ /* 0x000fe200078e00ff */
[----:B------:R-:W-:Y:S01]  /*5640*/  ULDC.64 UR14, c[0x0][0x588] ;  /* 0x00016200000e7ab9 */ /* 0x000fe20000000a00 */
[----:B------:R-:W-:Y:S01]  /*5650*/  ULDC.64 UR22, c[0x0][0x8f8] ;  /* 0x00023e0000167ab9 */ /* 0x000fe20000000a00 */
[----:B------:R-:W-:Y:S01]  /*5660*/  LOP3.LUT R9, RZ, R9, RZ, 0x33, !PT ;  /* 0x00000009ff097212 */ /* 0x000fe200078e33ff */
[----:B------:R-:W-:Y:S01]  /*5670*/  ULDC.64 UR24, c[0x0][0x590] ;  /* 0x0001640000187ab9 */ /* 0x000fe20000000a00 */
[----:B-1----:R-:W-:-:S07]  /*5680*/  VIADD R8, R8, 0xffffffff ;  /* 0xffffffff08087836 */ /* 0x002fce0000000000 */
.L_x_102:
[----:B------:R-:W-:Y:S02]  /*5690*/  ISETP.NE.U32.AND P0, PT, RZ, UR24, PT ;  /* 0x00000018ff007c0c */ /* 0x000fe4000bf05070 */
[----:B------:R-:W-:Y:S02]  /*56a0*/  R2UR UR11, R21 ;  /* 0x00000000150b72ca */ /* 0x000fe400000e0000 */
[----:B------:R-:W-:Y:S02]  /*56b0*/  R2UR UR10, R20 ;  /* 0x00000000140a72ca */ /* 0x000fe400000e0000 */
[----:B------:R-:W-:-:S09]  /*56c0*/  ISETP.NE.AND.EX P0, PT, RZ, UR25, PT, P0 ;  /* 0x00000019ff007c0c */ /* 0x000fd2000bf05300 */
[----:B------:R-:W-:Y:S02]  /*56d0*/  USHF.L.U32 UR11, UR11, 0x7, URZ ;  /* 0x000000070b0b7899 */ /* 0x000fe4000800063f */
[----:B------:R-:W-:Y:S02]  /*56e0*/  USHF.L.U32 UR10, UR10, 0x6, URZ ;  /* 0x000000060a0a7899 */ /* 0x000fe4000800063f */
[----:B--2---:R-:W-:Y:S10]  /*56f0*/  @!P0 BRA `(.L_x_83) ;  /* 0x00000000002c8947 */ /* 0x004ff40003800000 */
[----:B------:R-:W-:-:S04]  /*5700*/  ISETP.NE.U32.AND P1, PT, RZ, UR14, PT ;  /* 0x0000000eff007c0c */ /* 0x000fc8000bf25070 */
[----:B------:R-:W-:-:S13]  /*5710*/  ISETP.NE.AND.EX P1, PT, RZ, UR15, PT, P1 ;  /* 0x0000000fff007c0c */ /* 0x000fda000bf25310 */
[----:B------:R-:W-:Y:S05]  /*5720*/  @!P1 BRA `(.L_x_84) ;  /* 0x0000000000189947 */ /* 0x000fea0003800000 */
[----:B---3--:R-:W1:Y:S01]  /*5730*/  LDC.64 R4, c[0x0][0x588] ;  /* 0x00016200ff047b82 */ /* 0x008e620000000a00 */
[----:B------:R-:W-:-:S04]  /*5740*/  IMAD R13, R7, UR24, RZ ;  /* 0x00000018070d7c24 */ /* 0x000fc8000f8e02ff */
[----:B-1----:R-:W-:-:S05]  /*5750*/  IMAD.WIDE R4, R13, 0x4, R4 ;  /* 0x000000040d047825 */ /* 0x002fca00078e0204 */
[----:B--2--5:R4:W5:Y:S01]  /*5760*/  LDG.E R12, desc[UR38][R4.64] ;  /* 0x00000026040c7981 */ /* 0x024962000c1e1900 */
[----:B------:R-:W-:Y:S01]  /*5770*/  IMAD.MOV.U32 R10, RZ, RZ, 0x1 ;  /* 0x00000001ff0a7424 */ /* 0x000fe200078e00ff */
[----:B------:R-:W-:Y:S06]  /*5780*/  BRA `(.L_x_83) ;  /* 0x0000000000087947 */ /* 0x000fec0003800000 */
.L_x_84:
[----:B--2--5:R-:W1:Y:S01]  /*5790*/  LDC R12, c[0x0][0x580] ;  /* 0x00016000ff0c7b82 */ /* 0x024e620000000800 */
[----:B------:R-:W-:-:S07]  /*57a0*/  IMAD.MOV.U32 R10, RZ, RZ, 0x1 ;  /* 0x00000001ff0a7424 */ /* 0x000fce00078e00ff */
.L_x_83:
[----:B------:R-:W-:Y:S05]  /*57b0*/  @!P0 BRA `(.L_x_85) ;  /* 0x00000000001c8947 */ /* 0x000fea0003800000 */
[----:B------:R-:W-:-:S13]  /*57c0*/  LOP3.LUT P2, RZ, R10, 0xff, RZ, 0xc0, !PT ;  /* 0x000000ff0aff7812 */ /* 0x000fda000784c0ff */
[----:B---34-:R-:W3:Y:S02]  /*57d0*/  @!P2 LDC.64 R4, c[0x0][0x588] ;  /* 0x00016200ff04ab82 */ /* 0x018ee40000000a00 */
[----:B---3--:R-:W-:-:S04]  /*57e0*/  @!P2 ISETP.NE.U32.AND P0, PT, R4, RZ, PT ;  /* 0x000000ff0400a20c */ /* 0x008fc80003f05070 */
[----:B------:R-:W-:Y:S02]  /*57f0*/  @!P2 ISETP.NE.AND.EX P1, PT, R5, RZ, PT, P0 ;  /* 0x000000ff0500a20c */ /* 0x000fe40003f25300 */
[----:B-12--5:R-:W-:Y:S02]  /*5800*/  @P2 FSETP.EQ.AND P0, PT, R12, RZ, PT ;  /* 0x000000ff0c00220b */ /* 0x026fe40003f02000 */
[----:B------:R-:W-:Y:S01]  /*5810*/  @!P2 PLOP3.LUT P0, PT, P1, PT, PT, 0x8, 0x0 ;  /* 0x000000000000a81c */ /* 0x000fe20000f0e170 */
[----:B------:R-:W-:-:S12]  /*5820*/  BRA `(.L_x_86) ;  /* 0x0000000000047947 */ /* 0x000fd80003800000 */
.L_x_85:
[----:B-12--5:R-:W-:-:S13]  /*5830*/  FSETP.EQ.AND P0, PT, R12, RZ, PT ;  /* 0x000000ff0c00720b */ /* 0x026fda0003f02000 */
.L_x_86:
[----:B------:R-:W-:Y:S02]  /*5840*/  ISETP.NE.AND P2, PT, R11, 0x3, PT ;  /* 0x000000030b00780c */ /* 0x000fe40003f45270 */
[----:B------:R-:W-:-:S04]  /*5850*/  ELECT P1, URZ, PT ;  /* 0x00000000003f782f */ /* 0x000fc80003820000 */
[----:B------:R-:W-:-:S07]  /*5860*/  PLOP3.LUT P0, PT, P1, P0, PT, 0x20, 0x0 ;  /* 0x000000000000781c */ /* 0x000fce0000f00470 */
[----:B------:R-:W-:Y:S06]  /*5870*/  @!P2 BRA `(.L_x_87) ;  /* 0x000000000004a947 */ /* 0x000fec0003800000 */
[----:B------:R-:W-:Y:S01]  /*5880*/  BPT.TRAP 0x1 ;  /* 0x000000040000795c */ /* 0x000fe20000300000 */
.L_x_87:
[----:B------:R-:W1:Y:S01]  /*5890*/  S2UR UR42, SR_CgaCtaId ;  /* 0x00000000002a79c3 */ /* 0x000e620000008800 */
[----:B------:R-:W-:Y:S01]  /*58a0*/  UMOV UR4, 0x400 ;  /* 0x0000040000047882 */ /* 0x000fe20000000000 */
[----:B---34-:R-:W-:Y:S01]  /*58b0*/  SHF.L.U32 R4, R3, 0x1f, RZ ;  /* 0x0000001f03047819 */ /* 0x018fe200000006ff */
[----:B-1----:R-:W-:-:S09]  /*58c0*/  ULEA UR5, UR42, UR4, 0x18 ;  /* 0x000000042a057291 */ /* 0x002fd2000f8ec03f */
[----:B------:R-:W1:Y:S02]  /*58d0*/  SYNCS.PHASECHK.TRANS64.TRYWAIT P1, [UR5+0x120], R4 ;  /* 0x00012004ff0075a7 */ /* 0x000e640008020145 */
[----:B-1----:R-:W-:Y:S05]  /*58e0*/  @!P1 BRA `(.L_x_88) ;  /* 0x0000002000c09947 */ /* 0x002fea0003800000 */
.L_x_145:
[----:B------:R-:W-:Y:S04]  /*58f0*/  BSSY B0, `(.L_x_89) ;  /* 0x000000e000007945 */ /* 0x000fe80003800000 */
[----:B------:R-:W-:Y:S05]  /*5900*/  @!P0 BRA `(.L_x_90) ;  /* 0x0000000000308947 */ /* 0x000fea0003800000 */
[----:B------:R-:W-:Y:S01]  /*5910*/  R2UR UR12, R7 ;  /* 0x00000000070c72ca */ /* 0x000fe200000e0000 */
[----:B------:R-:W-:Y:S02]  /*5920*/  UIADD3 UR16, UP0, UR6, 0x3f0, URZ ;  /* 0x000003f006107890 */ /* 0x000fe4000ff1e03f */
[----:B------:R-:W-:Y:S02]  /*5930*/  UIADD3 UR8, UR5, 0x200, URZ ;  /* 0x0000020005087890 */ /* 0x000fe4000fffe03f */
[----:B------:R-:W-:Y:S02]  /*5940*/  UIADD3 UR9, UR5, 0x110, URZ ;  /* 0x0000011005097890 */ /* 0x000fe4000fffe03f */
[----:B------:R-:W-:Y:S01]  /*5950*/  UIADD3.X UR17, URZ, UR7, URZ, UP0, !UPT ;  /* 0x000000073f117290 */ /* 0x000fe200087fe43f */
[----:B------:R-:W-:Y:S01]  /*5960*/  UMOV UR18, 0x0 ;  /* 0x0000000000127882 */ /* 0x000fe20000000000 */
[----:B------:R-:W-:-:S07]  /*5970*/  UMOV UR19, 0x10000000 ;  /* 0x1000000000137882 */ /* 0x000fce0000000000 */
[----:B------:R2:W-:Y:S02]  /*5980*/  UTMALDG.3D [UR8], [UR16], desc[UR18] ;  /* 0x00001208100075b4 */ /* 0x0005e40008011000 */
[----:B--2---:R-:W-:Y:S05]  /*5990*/  @!P2 BRA `(.L_x_91) ;  /* 0x000000000004a947 */ /* 0x004fea0003800000 */
[----:B------:R-:W-:Y:S01]  /*59a0*/  BPT.TRAP 0x1 ;  /* 0x000000040000795c */ /* 0x000fe20000300000 */
.L_x_91:
[----:B-1----:R-:W1:Y:S02]  /*59b0*/  LDC R5, c[0x0][0x800] ;  /* 0x00020000ff057b82 */ /* 0x002e640000000800 */
[----:B-1----:R2:W-:Y:S02]  /*59c0*/  SYNCS.ARRIVE.TRANS64.RED.A0TR RZ, [UR5+0x110], R5 ;  /* 0x00011005ffff79a7 */ /* 0x0025e40008300405 */
.L_x_90:
[----:B------:R-:W-:Y:S05]  /*59d0*/  BSYNC B0 ;  /* 0x0000000000007941 */ /* 0x000fea0003800000 */
.L_x_89:
[----:B------:R-:W-:Y:S05]  /*59e0*/  @!P2 BRA `(.L_x_92) ;  /* 0x000000000004a947 */ /* 0x000fea0003800000 */
[----:B------:R-:W-:Y:S01]  /*59f0*/  BPT.TRAP 0x1 ;  /* 0x000000040000795c */ /* 0x000fe20000300000 */
.L_x_92:
[----:B------:R-:W-:-:S04]  /*5a00*/  UIADD3 UR4, UR5, 0x110, URZ ;  /* 0x0000011005047890 */ /* 0x000fc8000fffe03f */
[----:B------:R-:W-:-:S09]  /*5a10*/  UPRMT UR4, UR42, 0x654, UR4 ;  /* 0x000006542a047896 */ /* 0x000fd20008000004 */
[----:B------:R-:W-:Y:S01]  /*5a20*/  SYNCS.ARRIVE.TRANS64.RED.A1T0 RZ, [UR4], RZ ;  /* 0x000000ffffff79a7 */ /* 0x000fe20008100404 */
[----:B------:R-:W-:Y:S05]  /*5a30*/  @!P2 BRA `(.L_x_93) ;  /* 0x000000000004a947 */ /* 0x000fea0003800000 */
[----:B------:R-:W-:Y:S01]  /*5a40*/  BPT.TRAP 0x1 ;  /* 0x000000040000795c */ /* 0x000fe20000300000 */
.L_x_93:
[----:B------:R-:W3:Y:S02]  /*5a50*/  SYNCS.PHASECHK.TRANS64.TRYWAIT P1, [UR5+0x128], R4 ;  /* 0x00012804ff0075a7 */ /* 0x000ee40008020145 */
[----:B---3--:R-:W-:Y:S05]  /*5a60*/  @!P1 BRA `(.L_x_94) ;  /* 0x0000002000789947 */ /* 0x008fea0003800000 */
.L_x_146:
[----:B------:R-:W-:Y:S04]  /*5a70*/  BSSY B0, `(.L_x_95) ;  /* 0x0000010000007945 */ /* 0x000fe80003800000 */
[----:B------:R-:W-:Y:S05]  /*5a80*/  @!P0 BRA `(.L_x_96) ;  /* 0x0000000000388947 */ /* 0x000fea0003800000 */
[----:B------:R-:W-:Y:S01]  /*5a90*/  R2UR UR20, R7 ;  /* 0x00000000071472ca */ /* 0x000fe200000e0000 */
[----:B------:R-:W-:Y:S02]  /*5aa0*/  UIADD3 UR8, UP0, UR6, 0x3f0, URZ ;  /* 0x000003f006087890 */ /* 0x000fe4000ff1e03f */
[----:B------:R-:W-:Y:S02]  /*5ab0*/  UIADD3 UR18, UR10, 0x20, URZ ;  /* 0x000000200a127890 */ /* 0x000fe4000fffe03f */
[----:B------:R-:W-:Y:S02]  /*5ac0*/  UIADD3 UR16, UR5, 0x1200, URZ ;  /* 0x0000120005107890 */ /* 0x000fe4000fffe03f */
[----:B------:R-:W-:Y:S02]  /*5ad0*/  UIADD3 UR17, UR5, 0x118, URZ ;  /* 0x0000011805117890 */ /* 0x000fe4000fffe03f */
[----:B------:R-:W-:Y:S01]  /*5ae0*/  UIADD3.X UR9, URZ, UR7, URZ, UP0, !UPT ;  /* 0x000000073f097290 */ /* 0x000fe200087fe43f */
[----:B------:R-:W-:Y:S01]  /*5af0*/  UMOV UR26, 0x0 ;  /* 0x00000000001a7882 */ /* 0x000fe20000000000 */
[----:B------:R-:W-:Y:S01]  /*5b00*/  UMOV UR27, 0x10000000 ;  /* 0x10000000001b7882 */ /* 0x000fe20000000000 */
[----:B------:R-:W-:-:S06]  /*5b10*/  UMOV UR19, UR11 ;  /* 0x0000000b00137c82 */ /* 0x000fcc0008000000 */
[----:B------:R3:W-:Y:S02]  /*5b20*/  UTMALDG.3D [UR16], [UR8], desc[UR26] ;  /* 0x00001a10080075b4 */ /* 0x0007e40008011000 */
[----:B---3--:R-:W-:Y:S05]  /*5b30*/  @!P2 BRA `(.L_x_97) ;  /* 0x000000000004a947 */ /* 0x008fea0003800000 */
[----:B------:R-:W-:Y:S01]  /*5b40*/  BPT.TRAP 0x1 ;  /* 0x000000040000795c */ /* 0x000fe20000300000 */
.L_x_97:
[----:B-1----:R-:W1:Y:S02]  /*5b50*/  LDC R4, c[0x0][0x800] ;  /* 0x00020000ff047b82 */ /* 0x002e640000000800 */
[----:B-1----:R3:W-:Y:S02]  /*5b60*/  SYNCS.ARRIVE.TRANS64.RED.A0TR RZ, [UR5+0x118], R4 ;  /* 0x00011804ffff79a7 */ /* 0x0027e40008300405 */
.L_x_96:
[----:B------:R-:W-:Y:S05]  /*5b70*/  BSYNC B0 ;  /* 0x0000000000007941 */ /* 0x000fea0003800000 */
.L_x_95:
[----:B------:R-:W-:Y:S05]  /*5b80*/  @!P2 BRA `(.L_x_98) ;  /* 0x000000000004a947 */ /* 0x000fea0003800000 */
[----:B------:R-:W-:Y:S01]  /*5b90*/  BPT.TRAP 0x1 ;  /* 0x000000040000795c */ /* 0x000fe20000300000 */
.L_x_98:
[----:B------:R-:W-:Y:S01]  /*5ba0*/  IADD3 R16, P0, R16, UR36, RZ ;  /* 0x0000002410107c10 */ /* 0x000fe2000ff1e0ff */
[----:B------:R-:W-:Y:S01]  /*5bb0*/  UIADD3 UR4, UR5, 0x118, URZ ;  /* 0x0000011805047890 */ /* 0x000fe2000fffe03f */
[----:B------:R-:W-:Y:S01]  /*5bc0*/  LOP3.LUT R3, R3, 0x1, RZ, 0x3c, !PT ;  /* 0x0000000103037812 */ /* 0x000fe200078e3cff */
[----:B------:R-:W-:Y:S01]  /*5bd0*/  IMAD.MOV.U32 R21, RZ, RZ, -0x1 ;  /* 0xffffffffff157424 */ /* 0x000fe200078e00ff */
[----:B------:R-:W-:Y:S01]  /*5be0*/  IADD3.X R17, R17, UR40, RZ, P0, !PT ;  /* 0x0000002811117c10 */ /* 0x000fe200087fe4ff */
[----:B------:R-:W-:Y:S01]  /*5bf0*/  UPRMT UR4, UR42, 0x654, UR4 ;  /* 0x000006542a047896 */ /* 0x000fe20008000004 */
[----:B------:R-:W-:Y:S01]  /*5c00*/  ISETP.GE.U32.AND P0, PT, R16, UR22, PT ;  /* 0x0000001610007c0c */ /* 0x000fe2000bf06070 */
[----:B------:R-:W-:Y:S01]  /*5c10*/  IMAD.MOV.U32 R20, RZ, RZ, -0x1 ;  /* 0xffffffffff147424 */ /* 0x000fe200078e00ff */
[----:B-1-3--:R-:W-:Y:S01]  /*5c20*/  PRMT R4, RZ, 0x7610, R4 ;  /* 0x00007610ff047816 */ /* 0x00afe20000000004 */
[----:B------:R-:W-:Y:S01]  /*5c30*/  IMAD.MOV.U32 R7, RZ, RZ, -0x1 ;  /* 0xffffffffff077424 */ /* 0x000fe200078e00ff */
[----:B------:R-:W-:-:S04]  /*5c40*/  ISETP.GE.U32.AND.EX P0, PT, R17, UR23, PT, P0 ;  /* 0x0000001711007c0c */ /* 0x000fc8000bf06100 */
[----:B------:R-:W-:Y:S09]  /*5c50*/  SYNCS.ARRIVE.TRANS64.RED.A1T0 RZ, [UR4], RZ ;  /* 0x000000ffffff79a7 */ /* 0x000ff20008100404 */
[----:B------:R-:W-:Y:S05]  /*5c60*/  @P0 BRA `(.L_x_99) ;  /* 0x0000000400580947 */ /* 0x000fea0003800000 */
[----:B------:R-:W1:Y:S01]  /*5c70*/  S2R R18, SR_CTAID.X ;  /* 0x0000000000127919 */ /* 0x000e620000002500 */
[----:B------:R-:W3:Y:S01]  /*5c80*/  LDC.64 R14, c[0x0][0x8d0] ;  /* 0x00023400ff0e7b82 */ /* 0x000ee20000000a00 */
[----:B------:R-:W-:Y:S01]  /*5c90*/  ULDC UR4, c[0x0][0x150] ;  /* 0x0000540000047ab9 */ /* 0x000fe20000000800 */
[----:B------:R-:W-:Y:S01]  /*5ca0*/  IMAD.MOV.U32 R7, RZ, RZ, R16 ;  /* 0x000000ffff077224 */ /* 0x000fe200078e0010 */
[----:B------:R-:W4:Y:S01]  /*5cb0*/  S2R R19, SR_CTAID.Y ;  /* 0x0000000000137919 */ /* 0x000f220000002600 */
[----:B------:R-:W-:-:S04]  /*5cc0*/  IMAD.MOV.U32 R23, RZ, RZ, R17 ;  /* 0x000000ffff177224 */ /* 0x000fc800078e0011 */
[----:B------:R-:W2:Y:S08]  /*5cd0*/  LDC R21, c[0x0][0x144] ;  /* 0x00005100ff157b82 */ /* 0x000eb00000000800 */
[----:B------:R-:W2:Y:S01]  /*5ce0*/  LDC R20, c[0x0][0x8d8] ;  /* 0x00023600ff147b82 */ /* 0x000ea20000000800 */
[----:B---3--:R-:W-:-:S04]  /*5cf0*/  ISETP.NE.U32.AND P0, PT, R14, RZ, PT ;  /* 0x000000ff0e00720c */ /* 0x008fc80003f05070 */
[----:B------:R-:W-:Y:S02]  /*5d00*/  ISETP.NE.AND.EX P0, PT, R15, RZ, PT, P0 ;  /* 0x000000ff0f00720c */ /* 0x000fe40003f05300 */
[----:B-1----:R-:W-:Y:S02]  /*5d10*/  I2FP.F32.U32 R4, R18 ;  /* 0x0000001200047245 */ /* 0x002fe40000201000 */
[----:B----4-:R-:W-:-:S03]  /*5d20*/  I2FP.F32.U32 R22, R19 ;  /* 0x0000001300167245 */ /* 0x010fc60000201000 */
[----:B------:R-:W-:-:S04]  /*5d30*/  FMUL R4, R4, UR4 ;  /* 0x0000000404047c20 */ /* 0x000fc80008400000 */
[----:B------:R1:W3:Y:S02]  /*5d40*/  F2I.U32.TRUNC.NTZ R13, R4 ;  /* 0x00000004000d7305 */ /* 0x0002e4000020f000 */
[----:B--2---:R-:W-:Y:S05]  /*5d50*/  @!P0 BRA `(.L_x_100) ;  /* 0x0000000000308947 */ /* 0x004fea0003800000 */
[----:B------:R-:W2:Y:S02]  /*5d60*/  LDC R5, c[0x0][0x8dc] ;  /* 0x00023700ff057b82 */ /* 0x000ea40000000800 */
[----:B--2---:R-:W-:-:S05]  /*5d70*/  IADD3 R5, P0, R16, R5, RZ ;  /* 0x0000000510057210 */ /* 0x004fca0007f1e0ff */
[----:B------:R-:W-:-:S04]  /*5d80*/  IMAD.X R23, RZ, RZ, R17, P0 ;  /* 0x000000ffff177224 */ /* 0x000fc800000e0611 */
[----:B------:R-:W-:-:S04]  /*5d90*/  IMAD.WIDE.U32 R6, R23, R14, RZ ;  /* 0x0000000e17067225 */ /* 0x000fc800078e00ff */
[----:B------:R-:W-:-:S04]  /*5da0*/  IMAD.WIDE.U32 R6, P0, R5, R15, R6 ;  /* 0x0000000f05067225 */ /* 0x000fc80007800006 */
[----:B-1----:R-:W-:-:S04]  /*5db0*/  IMAD.WIDE.U32 R4, R5, R14, RZ ;  /* 0x0000000e05047225 */ /* 0x002fc800078e00ff */
[----:B------:R-:W-:Y:S01]  /*5dc0*/  IMAD.MOV.U32 R4, RZ, RZ, R7 ;  /* 0x000000ffff047224 */ /* 0x000fe200078e0007 */
[----:B------:R-:W-:Y:S01]  /*5dd0*/  IADD3 RZ, P1, R5, R6, RZ ;  /* 0x0000000605ff7210 */ /* 0x000fe20007f3e0ff */
[----:B------:R-:W-:-:S04]  /*5de0*/  IMAD.X R5, RZ, RZ, RZ, P0 ;  /* 0x000000ffff057224 */ /* 0x000fc800000e06ff */
[----:B------:R-:W-:-:S04]  /*5df0*/  IMAD.WIDE.U32.X R4, R23, R15, R4, P1 ;  /* 0x0000000f17047225 */ /* 0x000fc800008e0404 */
[----:B------:R-:W-:Y:S02]  /*5e00*/  IMAD.MOV.U32 R7, RZ, RZ, R4 ;  /* 0x000000ffff077224 */ /* 0x000fe400078e0004 */
[----:B------:R-:W-:-:S07]  /*5e10*/  IMAD.MOV.U32 R23, RZ, RZ, R5 ;  /* 0x000000ffff177224 */ /* 0x000fce00078e0005 */
.L_x_100:
[----:B------:R-:W-:Y:S01]  /*5e20*/  ULDC UR4, c[0x0][0x154] ;  /* 0x0000550000047ab9 */ /* 0x000fe20000000800 */
[----:B------:R-:W2:Y:S01]  /*5e30*/  LDC R24, c[0x0][0x148] ;  /* 0x00005200ff187b82 */ /* 0x000ea20000000800 */
[----:B------:R-:W-:Y:S01]  /*5e40*/  FMUL R14, R22, UR4 ;  /* 0x00000004160e7c20 */ /* 0x000fe20008400000 */
[----:B------:R-:W-:Y:S01]  /*5e50*/  ISETP.NE.AND P2, PT, R2, 0x1, PT ;  /* 0x000000010200780c */ /* 0x000fe20003f45270 */
[----:B---3--:R-:W-:Y:S01]  /*5e60*/  IMAD.MOV R6, RZ, RZ, -R13 ;  /* 0x000000ffff067224 */ /* 0x008fe200078e0a0d */
[-CC-:B------:R-:W-:Y:S02]  /*5e70*/  SHF.R.U64 R13, R7, R20.reuse, R23.reuse ;  /* 0x00000014070d7219 */ /* 0x180fe40000001217 */
[----:B------:R-:W-:Y:S01]  /*5e80*/  SHF.R.U32.HI R20, RZ, R20, R23 ;  /* 0x00000014ff147219 */ /* 0x000fe20000011617 */
[----:B------:R-:W3:Y:S01]  /*5e90*/  F2I.U32.TRUNC.NTZ R14, R14 ;  /* 0x0000000e000e7305 */ /* 0x000ee2000020f000 */
[----:B-1----:R-:W1:Y:S01]  /*5ea0*/  LDC.64 R4, c[0x0][0x8c8] ;  /* 0x00023200ff047b82 */ /* 0x002e620000000a00 */
[----:B------:R-:W-:Y:S01]  /*5eb0*/  IMAD R18, R21, R6, R18 ;  /* 0x0000000615127224 */ /* 0x000fe200078e0212 */
[----:B------:R-:W-:-:S05]  /*5ec0*/  IADD3 R21, P0, RZ, -R13, RZ ;  /* 0x8000000dff157210 */ /* 0x000fca0007f1e0ff */
[----:B------:R-:W-:Y:S01]  /*5ed0*/  IMAD.X R7, RZ, RZ, ~R20, P0 ;  /* 0x000000ffff077224 */ /* 0x000fe200000e0e14 */
[----:B------:R-:W4:Y:S01]  /*5ee0*/  LDC R22, c[0x0][0x8c0] ;  /* 0x00023000ff167b82 */ /* 0x000f220000000800 */
[----:B---3--:R-:W-:-:S07]  /*5ef0*/  IMAD.MOV R15, RZ, RZ, -R14 ;  /* 0x000000ffff0f7224 */ /* 0x008fce00078e0a0e */
[----:B------:R-:W3:Y:S01]  /*5f00*/  LDC R25, c[0x0][0x8b0] ;  /* 0x00022c00ff197b82 */ /* 0x000ee20000000800 */
[----:B--2---:R-:W-:-:S07]  /*5f10*/  @P2 IMAD R18, R24, R15, R19 ;  /* 0x0000000f18122224 */ /* 0x004fce00078e0213 */
[----:B------:R-:W2:Y:S01]  /*5f20*/  LDC.64 R14, c[0x0][0x8e8] ;  /* 0x00023a00ff0e7b82 */ /* 0x000ea20000000a00 */
[----:B-1----:R-:W-:-:S04]  /*5f30*/  IMAD R6, R7, R4, RZ ;  /* 0x0000000407067224 */ /* 0x002fc800078e02ff */
[C---:B------:R-:W-:Y:S02]  /*5f40*/  IMAD R7, R21.reuse, R5, R6 ;  /* 0x0000000515077224 */ /* 0x040fe400078e0206 */
[----:B------:R-:W-:Y:S01]  /*5f50*/  IMAD.WIDE.U32 R4, R21, R4, R16 ;  /* 0x0000000415047225 */ /* 0x000fe200078e0010 */
[----:B------:R-:W1:Y:S03]  /*5f60*/  LDC R6, c[0x0][0x900] ;  /* 0x00024000ff067b82 */ /* 0x000e660000000800 */
[----:B------:R-:W-:-:S05]  /*5f70*/  IMAD.IADD R5, R5, 0x1, R7 ;  /* 0x0000000105057824 */ /* 0x000fca00078e0207 */
[----:B------:R-:W1:Y:S01]  /*5f80*/  LDC R24, c[0x0][0x8f0] ;  /* 0x00023c00ff187b82 */ /* 0x000e620000000800 */
[-CC-:B----4-:R-:W-:Y:S02]  /*5f90*/  SHF.R.U64 R23, R4, R22.reuse, R5.reuse ;  /* 0x0000001604177219 */ /* 0x190fe40000001205 */
[----:B------:R-:W-:-:S04]  /*5fa0*/  SHF.R.U32.HI R4, RZ, R22, R5 ;  /* 0x00000016ff047219 */ /* 0x000fc80000011605 */
[-CC-:B---3--:R-:W-:Y:S01]  /*5fb0*/  SHF.R.U64 R22, R23, R25.reuse, R4.reuse ;  /* 0x0000001917167219 */ /* 0x188fe20000001204 */
[----:B------:R-:W3:Y:S01]  /*5fc0*/  LDC R20, c[0x0][0x8e0] ;  /* 0x00023800ff147b82 */ /* 0x000ee20000000800 */
[----:B--2---:R-:W-:Y:S02]  /*5fd0*/  ISETP.NE.U32.AND P0, PT, R14, RZ, PT ;  /* 0x000000ff0e00720c */ /* 0x004fe40003f05070 */
[----:B------:R-:W-:Y:S02]  /*5fe0*/  SHF.R.U32.HI R5, RZ, R25, R4 ;  /* 0x00000019ff057219 */ /* 0x000fe40000011604 */
[----:B------:R-:W-:-:S03]  /*5ff0*/  ISETP.NE.AND.EX P0, PT, R15, RZ, PT, P0 ;  /* 0x000000ff0f00720c */ /* 0x000fc60003f05300 */
[----:B------:R-:W2:Y:S01]  /*6000*/  LDC R21, c[0x0][0x8b8] ;  /* 0x00022e00ff157b82 */ /* 0x000ea20000000800 */
[-CC-:B-1----:R-:W-:Y:S02]  /*6010*/  SHF.R.U64 R25, R22, R6.reuse, R5.reuse ;  /* 0x0000000616197219 */ /* 0x182fe40000001205 */
[----:B------:R-:W-:-:S03]  /*6020*/  SHF.R.U32.HI R27, RZ, R6, R5 ;  /* 0x00000006ff1b7219 */ /* 0x000fc60000011605 */
[----:B------:R-:W-:Y:S02]  /*6030*/  IMAD.MOV.U32 R4, RZ, RZ, R25 ;  /* 0x000000ffff047224 */ /* 0x000fe400078e0019 */
[----:B------:R-:W1:Y:S01]  /*6040*/  LDC R19, c[0x0][0x8a8] ;  /* 0x00022a00ff137b82 */ /* 0x000e620000000800 */
[----:B------:R-:W-:Y:S01]  /*6050*/  IMAD.MOV.U32 R5, RZ, RZ, R27 ;  /* 0x000000ffff057224 */ /* 0x000fe200078e001b */
[----:B------:R-:W-:Y:S06]  /*6060*/  @!P0 BRA `(.L_x_101) ;  /* 0x0000000000288947 */ /* 0x000fec0003800000 */
[----:B------:R-:W4:Y:S02]  /*6070*/  LDC R4, c[0x0][0x8f4] ;  /* 0x00023d00ff047b82 */ /* 0x000f240000000800 */
[----:B----4-:R-:W-:-:S05]  /*6080*/  IADD3 R5, P0, R25, R4, RZ ;  /* 0x0000000419057210 */ /* 0x010fca0007f1e0ff */
[----:B------:R-:W-:-:S04]  /*6090*/  IMAD.X R27, RZ, RZ, R27, P0 ;  /* 0x000000ffff1b7224 */ /* 0x000fc800000e061b */
[----:B------:R-:W-:-:S04]  /*60a0*/  IMAD.WIDE.U32 R6, R27, R14, RZ ;  /* 0x0000000e1b067225 */ /* 0x000fc800078e00ff */
[----:B------:R-:W-:-:S04]  /*60b0*/  IMAD.WIDE.U32 R6, P0, R5, R15, R6 ;  /* 0x0000000f05067225 */ /* 0x000fc80007800006 */
[----:B------:R-:W-:-:S04]  /*60c0*/  IMAD.WIDE.U32 R4, R5, R14, RZ ;  /* 0x0000000e05047225 */ /* 0x000fc800078e00ff */
[----:B------:R-:W-:Y:S01]  /*60d0*/  IMAD.MOV.U32 R4, RZ, RZ, R7 ;  /* 0x000000ffff047224 */ /* 0x000fe200078e0007 */
[----:B------:R-:W-:Y:S01]  /*60e0*/  IADD3 RZ, P1, R5, R6, RZ ;  /* 0x0000000605ff7210 */ /* 0x000fe20007f3e0ff */
[----:B------:R-:W-:-:S04]  /*60f0*/  IMAD.X R5, RZ, RZ, RZ, P0 ;  /* 0x000000ffff057224 */ /* 0x000fc800000e06ff */
[----:B------:R-:W-:-:S08]  /*6100*/  IMAD.WIDE.U32.X R4, R27, R15, R4, P1 ;  /* 0x0000000f1b047225 */ /* 0x000fd000008e0404 */
.L_x_101:
[----:B------:R-:W-:Y:S01]  /*6110*/  SHF.R.U64 R5, R4, R24, R5 ;  /* 0x0000001804057219 */ /* 0x000fe20000001205 */
[----:B------:R-:W-:Y:S01]  /*6120*/  IMAD.MOV.U32 R7, RZ, RZ, R13 ;  /* 0x000000ffff077224 */ /* 0x000fe200078e000d */
[----:B------:R-:W-:Y:S02]  /*6130*/  LOP3.LUT R22, R22, R9, RZ, 0xc0, !PT ;  /* 0x0000000916167212 */ /* 0x000fe400078ec0ff */
[----:B------:R-:W-:Y:S01]  /*6140*/  LOP3.LUT R6, R23, R8, RZ, 0xc0, !PT ;  /* 0x0000000817067212 */ /* 0x000fe200078ec0ff */
[----:B------:R-:W-:Y:S02]  /*6150*/  IMAD.MOV R4, RZ, RZ, -R5 ;  /* 0x000000ffff047224 */ /* 0x000fe400078e0a05 */
[----:B------:R-:W-:Y:S02]  /*6160*/  IMAD R22, R5, UR13, R22 ;  /* 0x0000000d05167c24 */ /* 0x000fe4000f8e0216 */
[----:B---3--:R-:W-:Y:S02]  /*6170*/  IMAD R20, R4, R20, R25 ;  /* 0x0000001404147224 */ /* 0x008fe400078e0219 */
[----:B--2---:R-:W-:-:S02]  /*6180*/  IMAD R21, R22, R21, R18 ;  /* 0x0000001516157224 */ /* 0x004fc400078e0212 */
[----:B-1----:R-:W-:Y:S02]  /*6190*/  IMAD R6, R20, R19, R6 ;  /* 0x0000001314067224 */ /* 0x002fe400078e0206 */
[----:B------:R-:W-:-:S03]  /*61a0*/  IMAD.MOV.U32 R4, RZ, RZ, 0x1 ;  /* 0x00000001ff047424 */ /* 0x000fc600078e00ff */
[----:B------:R-:W-:Y:S02]  /*61b0*/  SEL R20, R6, R21, !P2 ;  /* 0x0000001506147207 */ /* 0x000fe40005000000 */
[----:B------:R-:W-:-:S07]  /*61c0*/  SEL R21, R21, R6, !P2 ;  /* 0x0000000615157207 */ /* 0x000fce0005000000 */
.L_x_99:
[----:B------:R-:W-:-:S13]  /*61d0*/  LOP3.LUT P0, RZ, R4, 0xff, RZ, 0xc0, !PT ;  /* 0x000000ff04ff7812 */ /* 0x000fda000780c0ff */
[----:B------:R-:W-:Y:S05]  /*61e0*/  @P0 BRA `(.L_x_102) ;  /* 0xfffffff400280947 */ /* 0x000fea000383ffff */
.L_x_82:
[----:B------:R-:W-:Y:S01]  /*61f0*/  ELECT P0, URZ, PT ;  /* 0x00000000003f782f */ /* 0x000fe20003800000 */
[----:B------:R-:W-:-:S12]  /*6200*/  BSSY B0, `(.L_x_103) ;  /* 0x0000013000007945 */ /* 0x000fd80003800000 */
[----:B------:R-:W-:Y:S05]  /*6210*/  @!P0 BRA `(.L_x_104) ;  /* 0x0000000000448947 */ /* 0x000fea0003800000 */
[----:B------:R-:W-:-:S04]  /*6220*/  LOP3.LUT R0, R0, 0x2, RZ, 0xfc, !PT ;  /* 0x0000000200007812 */ /* 0x000fc800078efcff */
[----:B------:R-:W-:-:S13]  /*6230*/  ISETP.NE.AND P1, PT, R0, 0x3, PT ;  /* 0x000000030000780c */ /* 0x000fda0003f25270 */
[----:B------:R-:W-:Y:S05]  /*6240*/  @!P1 BRA `(.L_x_105) ;  /* 0x0000000000049947 */ /* 0x000fea0003800000 */
[----:B------:R-:W-:Y:S01]  /*6250*/  BPT.TRAP 0x1 ;  /* 0x000000040000795c */ /* 0x000fe20000300000 */
.L_x_105:
[----:B--23--:R-:W-:Y:S01]  /*6260*/  IMAD.U32 R5, RZ, RZ, UR42 ;  /* 0x0000002aff057e24 */ /* 0x00cfe2000f8e00ff */
[----:B------:R-:W-:Y:S02]  /*6270*/  MOV R2, 0x400 ;  /* 0x0000040000027802 */ /* 0x000fe40000000f00 */
[----:B------:R-:W-:Y:S02]  /*6280*/  SHF.L.U32 R0, R3, 0x1f, RZ ;  /* 0x0000001f03007819 */ /* 0x000fe400000006ff */
[----:B------:R-:W-:-:S04]  /*6290*/  LEA R5, R5, R2, 0x18 ;  /* 0x0000000205057211 */ /* 0x000fc800078ec0ff */
[----:B------:R-:W1:Y:S02]  /*62a0*/  SYNCS.PHASECHK.TRANS64.TRYWAIT P0, [R5+URZ+0x120], R0 ;  /* 0x00012000050075a7 */ /* 0x000e64000800017f */
[----:B-1----:R-:W-:Y:S05]  /*62b0*/  @!P0 BRA `(.L_x_106) ;  /* 0x00000018007c8947 */ /* 0x002fea0003800000 */
.L_x_147:
[----:B------:R-:W-:Y:S05]  /*62c0*/  @!P1 BRA `(.L_x_107) ;  /* 0x0000000000049947 */ /* 0x000fea0003800000 */
[----:B------:R-:W-:Y:S01]  /*62d0*/  BPT.TRAP 0x1 ;  /* 0x000000040000795c */ /* 0x000fe20000300000 */
.L_x_107:
[----:B-1----:R-:W-:-:S07]  /*62e0*/  SHF.L.U32 R0, R3, 0x1f, RZ ;  /* 0x0000001f03007819 */ /* 0x002fce00000006ff */
.L_x_108:
[----:B-1----:R1:W2:Y:S02]  /*62f0*/  SYNCS.PHASECHK.TRANS64.TRYWAIT P0, [R5+URZ+0x128], R0 ;  /* 0x00012800050075a7 */ /* 0x0022a4000800017f */
[----:B--2---:R-:W-:Y:S05]  /*6300*/  @!P0 NANOSLEEP.SYNCS 0x989680 ;  /* 0x009896800000895d */ /* 0x004fea0003900000 */
[----:B------:R-:W2:Y:S02]  /*6310*/  @!P0 SYNCS.PHASECHK.TRANS64 P0, [R5+URZ+0x128], R0 ;  /* 0x00012800050085a7 */ /* 0x000ea4000800007f */
[----:B--2---:R-:W-:Y:S05]  /*6320*/  @!P0 BRA `(.L_x_108) ;  /* 0xfffffffc00f08947 */ /* 0x004fea000383ffff */
.L_x_104:
[----:B------:R-:W-:Y:S05]  /*6330*/  BSYNC B0 ;  /* 0x0000000000007941 */ /* 0x000fea0003800000 */
.L_x_103:
[----:B------:R-:W-:Y:S05]  /*6340*/  EXIT ;  /* 0x000000000000794d */ /* 0x000fea0003800000 */
.L_x_77:
[----:B------:R-:W-:Y:S01]  /*6350*/  LOP3.LUT P0, RZ, R11, 0xff, RZ, 0xc0, !PT ;  /* 0x000000ff0bff7812 */ /* 0x000fe2000780c0ff */
[----:B------:R-:W-:Y:S02]  /*6360*/  IMAD.MOV.U32 R0, RZ, RZ, 0x1 ;  /* 0x00000001ff007424 */ /* 0x000fe400078e00ff */
[----:B------:R-:W-:-:S10]  /*6370*/  IMAD.MOV.U32 R12, RZ, RZ, RZ ;  /* 0x000000ffff0c7224 */ /* 0x000fd400078e00ff */
[----:B------:R-:W-:Y:S05]  /*6380*/  @!P0 BRA `(.L_x_109) ;  /* 0x0000000c00148947 */ /* 0x000fea0003800000 */
[----:B------:R-:W1:Y:S01]  /*6390*/  LDC R0, c[0x0][0x28c] ;  /* 0x0000a300ff007b82 */ /* 0x000e620000000800 */
[C---:B------:R-:W-:Y:S01]  /*63a0*/  LOP3.LUT P2, RZ, R18.reuse, 0x7f, RZ, 0xc0, !PT ;  /* 0x0000007f12ff7812 */ /* 0x040fe2000784c0ff */
[----:B------:R-:W-:Y:S01]  /*63b0*/  ULDC UR5, c[0x0][0x900] ;  /* 0x0002400000057ab9 */ /* 0x000fe20000000800 */
[----:B------:R-:W-:Y:S01]  /*63c0*/  LOP3.LUT P0, RZ, R18, 0x1f, RZ, 0xc0, !PT ;  /* 0x0000001f12ff7812 */ /* 0x000fe2000780c0ff */
[----:B------:R-:W-:Y:S01]  /*63d0*/  UMOV UR6, 0xffffffff ;  /* 0xffffffff00067882 */ /* 0x000fe20000000000 */
[----:B------:R-:W-:Y:S01]  /*63e0*/  BSSY B0, `(.L_x_109) ;  /* 0x00000bf000007945 */ /* 0x000fe20003800000 */
[----:B------:R-:W-:Y:S01]  /*63f0*/  USHF.L.U32 UR6, UR6, UR5, URZ ;  /* 0x0000000506067299 */ /* 0x000fe2000800063f */
[----:B------:R-:W-:Y:S01]  /*6400*/  IMAD.MOV.U32 R13, RZ, RZ, 0x1 ;  /* 0x00000001ff0d7424 */ /* 0x000fe200078e00ff */
[----:B------:R-:W-:Y:S01]  /*6410*/  LOP3.LUT R11, R19, 0x2, RZ, 0xfc, !PT ;  /* 0x00000002130b7812 */ /* 0x000fe200078efcff */
[----:B------:R-:W-:Y:S01]  /*6420*/  IMAD.MOV.U32 R12, RZ, RZ, RZ ;  /* 0x000000ffff0c7224 */ /* 0x000fe200078e00ff */
[----:B------:R-:W-:Y:S01]  /*6430*/  PLOP3.LUT P0, PT, P0, P2, PT, 0x8a, 0x0 ;  /* 0x000000000000781c */ /* 0x000fe20000705172 */
[----:B------:R-:W-:Y:S01]  /*6440*/  ULDC UR4, c[0x0][0x8a8] ;  /* 0x00022a0000047ab9 */ /* 0x000fe20000000800 */
[----:B------:R-:W-:-:S02]  /*6450*/  USHF.L.U32 UR17, UR41, UR5, URZ ;  /* 0x0000000529117299 */ /* 0x000fc4000800063f */
[----:B------:R-:W-:Y:S02]  /*6460*/  UIADD3 UR15, UR4, -0x1, URZ ;  /* 0xffffffff040f7890 */ /* 0x000fe4000fffe03f */
[----:B------:R-:W-:Y:S01]  /*6470*/  ULOP3.LUT UR16, URZ, UR6, URZ, 0x33, !UPT ;  /* 0x000000063f107292 */ /* 0x000fe2000f8e333f */
[----:B------:R-:W-:Y:S01]  /*6480*/  ULDC.64 UR20, c[0x0][0x198] ;  /* 0x0000660000147ab9 */ /* 0x000fe20000000a00 */
[----:B-1----:R-:W-:-:S05]  /*6490*/  VIADD R0, R0, 0x3f ;  /* 0x0000003f00007836 */ /* 0x002fca0000000000 */
[----:B------:R-:W-:-:S04]  /*64a0*/  SHF.R.S32.HI R3, RZ, 0x1f, R0 ;  /* 0x0000001fff037819 */ /* 0x000fc80000011400 */
[----:B------:R-:W-:Y:S01]  /*64b0*/  LEA.HI R3, R3, R0, RZ, 0x6 ;  /* 0x0000000003037211 */ /* 0x000fe200078f30ff */
[----:B------:R-:W-:-:S03]  /*64c0*/  IMAD.MOV.U32 R0, RZ, RZ, 0x1 ;  /* 0x00000001ff007424 */ /* 0x000fc600078e00ff */
[----:B------:R-:W-:-:S05]  /*64d0*/  SHF.R.S32.HI R3, RZ, 0x6, R3 ;  /* 0x00000006ff037819 */ /* 0x000fca0000011403 */
[----:B------:R-:W-:-:S07]  /*64e0*/  VIADD R10, R3, 0x1 ;  /* 0x00000001030a7836 */ /* 0x000fce0000000000 */
.L_x_121:
[----:B------:R-:W-:-:S03]  /*64f0*/  UMOV UR4, 0xffffffff ;  /* 0xffffffff00047882 */ /* 0x000fc60000000000 */
[----:B------:R-:W-:Y:S05]  /*6500*/  BRA.DIV UR4, `(.L_x_110) ;  /* 0x0000001604fc7947 */ /* 0x000fea000b800000 */
[----:B------:R-:W-:-:S13]  /*6510*/  ELECT P6, URZ, PT ;  /* 0x00000000003f782f */ /* 0x000fda00038c0000 */
.L_x_150:
[----:B------:R-:W1:Y:S01]  /*6520*/  LDC R4, c[0x0][0x28c] ;  /* 0x0000a300ff047b82 */ /* 0x000e620000000800 */
[----:B------:R-:W-:Y:S01]  /*6530*/  BSSY B1, `(.L_x_111) ;  /* 0x0000037000017945 */ /* 0x000fe20003800000 */
[----:B-1----:R-:W-:-:S13]  /*6540*/  ISETP.LT.OR P6, PT, R4, 0x1, !P6 ;  /* 0x000000010400780c */ /* 0x002fda00077c1670 */
[----:B------:R-:W-:Y:S05]  /*6550*/  @P6 BRA `(.L_x_112) ;  /* 0x0000000000d06947 */ /* 0x000fea0003800000 */
[----:B------:R-:W-:Y:S02]  /*6560*/  IMAD.SHL.U32 R20, R20, 0x40, RZ ;  /* 0x0000004014147824 */ /* 0x000fe400078e00ff */
[----:B------:R-:W-:Y:S02]  /*6570*/  IMAD.SHL.U32 R21, R21, 0x80, RZ ;  /* 0x0000008015157824 */ /* 0x000fe400078e00ff */
[----:B------:R-:W-:Y:S02]  /*6580*/  IMAD.MOV.U32 R14, RZ, RZ, RZ ;  /* 0x000000ffff0e7224 */ /* 0x000fe400078e00ff */
[----:B------:R-:W-:Y:S02]  /*6590*/  IMAD.MOV.U32 R4, RZ, RZ, R10 ;  /* 0x000000ffff047224 */ /* 0x000fe400078e000a */
[----:B------:R-:W-:Y:S02]  /*65a0*/  IMAD.MOV.U32 R5, RZ, RZ, R0 ;  /* 0x000000ffff057224 */ /* 0x000fe400078e0000 */
[----:B------:R-:W-:-:S07]  /*65b0*/  IMAD.MOV.U32 R6, RZ, RZ, R12 ;  /* 0x000000ffff067224 */ /* 0x000fce00078e000c */
.L_x_116:
[----:B------:R-:W1:Y:S01]  /*65c0*/  S2R R9, SR_CgaCtaId ;  /* 0x0000000000097919 */ /* 0x000e620000008800 */
[----:B------:R-:W-:-:S04]  /*65d0*/  MOV R8, 0x400 ;  /* 0x0000040000087802 */ /* 0x000fc80000000f00 */
[----:B-1----:R-:W-:Y:S02]  /*65e0*/  LEA R23, R9, R8, 0x18 ;  /* 0x0000000809177211 */ /* 0x002fe400078ec0ff */
[----:B------:R-:W-:Y:S01]  /*65f0*/  SHF.L.U32 R8, R5, 0x1f, RZ ;  /* 0x0000001f05087819 */ /* 0x000fe200000006ff */
[----:B------:R-:W1:Y:S02]  /*6600*/  @!P2 LDC R9, c[0x0][0x500] ;  /* 0x00014000ff09ab82 */ /* 0x000e640000000800 */
[----:B------:R-:W-:-:S04]  /*6610*/  IMAD R15, R6, 0x8, R23 ;  /* 0x00000008060f7824 */ /* 0x000fc800078e0217 */
[----:B------:R-:W2:Y:S02]  /*6620*/  SYNCS.PHASECHK.TRANS64.TRYWAIT P1, [R15+URZ+0x88], R8 ;  /* 0x000088080f0075a7 */ /* 0x000ea4000802017f */
[----:B--2---:R-:W-:Y:S05]  /*6630*/  @!P1 BRA `(.L_x_113) ;  /* 0x0000001400d09947 */ /* 0x004fea0003800000 */
.L_x_151:
[----:B--2---:R-:W-:Y:S01]  /*6640*/  PRMT R8, R11, 0x9910, RZ ;  /* 0x000099100b087816 */ /* 0x004fe200000000ff */
[----:B-1----:R1:W-:Y:S03]  /*6650*/  @!P2 SYNCS.ARRIVE.TRANS64 RZ, [R15+URZ], R9 ;  /* 0x000000090fffa9a7 */ /* 0x0023e6000800003f */
[----:B------:R-:W-:-:S13]  /*6660*/  ISETP.NE.AND P1, PT, R8, 0x2, PT ;  /* 0x000000020800780c */ /* 0x000fda0003f25270 */
[----:B-1----:R-:W-:Y:S05]  /*6670*/  @P1 BRA `(.L_x_114) ;  /* 0x0000000000041947 */ /* 0x002fea0003800000 */
[----:B------:R-:W-:Y:S01]  /*6680*/  BPT.TRAP 0x1 ;  /* 0x000000040000795c */ /* 0x000fe20000300000 */
.L_x_114:
[----:B------:R-:W-:Y:S05]  /*6690*/  @P0 BRA `(.L_x_115) ;  /* 0x0000000000040947 */ /* 0x000fea0003800000 */
[----:B------:R-:W-:Y:S01]  /*66a0*/  BPT.TRAP 0x1 ;  /* 0x000000040000795c */ /* 0x000fe20000300000 */
.L_x_115:
[C-C-:B------:R-:W-:Y:S01]  /*66b0*/  IMAD R8, R6.reuse, 0x2000, R23.reuse ;  /* 0x0000200006087824 */ /* 0x140fe200078e0217 */
[----:B------:R-:W-:Y:S01]  /*66c0*/  R2UR UR9, R15 ;  /* 0x000000000f0972ca */ /* 0x000fe200000e0000 */
[----:B------:R-:W-:Y:S01]  /*66d0*/  IMAD R23, R6, 0x1000, R23 ;  /* 0x0000100006177824 */ /* 0x000fe200078e0217 */
[----:B------:R-:W-:Y:S01]  /*66e0*/  UIADD3 UR4, UP0, UR20, 0xf0, URZ ;  /* 0x000000f014047890 */ /* 0x000fe2000ff1e03f */
[----:B------:R-:W-:Y:S01]  /*66f0*/  VIADD R4, R4, 0xffffffff ;  /* 0xffffffff04047836 */ /* 0x000fe20000000000 */
[----:B------:R-:W-:Y:S01]  /*6700*/  R2UR UR5, R8 ;  /* 0x00000000080572ca */ /* 0x000fe200000e0000 */
[----:B------:R-:W-:Y:S01]  /*6710*/  UIADD3 UR22, UP1, UR20, 0x1f0, URZ ;  /* 0x000001f014167890 */ /* 0x000fe2000ff3e03f */
[----:B------:R-:W-:Y:S01]  /*6720*/  R2UR UR8, R23 ;  /* 0x00000000170872ca */ /* 0x000fe200000e0000 */
[----:B------:R-:W-:Y:S01]  /*6730*/  VIADD R6, R6, 0x1 ;  /* 0x0000000106067836 */ /* 0x000fe20000000000 */
[----:B------:R-:W-:Y:S01]  /*6740*/  R2UR UR11, R21 ;  /* 0x00000000150b72ca */ /* 0x000fe200000e0000 */
[----:B------:R-:W-:Y:S01]  /*6750*/  UIADD3.X UR23, URZ, UR21, URZ, UP1, !UPT ;  /* 0x000000153f177290 */ /* 0x000fe20008ffe43f */
[----:B------:R-:W-:Y:S01]  /*6760*/  R2UR UR10, R14 ;  /* 0x000000000e0a72ca */ /* 0x000fe200000e0000 */
[----:B------:R-:W-:Y:S01]  /*6770*/  UMOV UR6, 0x0 ;  /* 0x0000000000067882 */ /* 0x000fe20000000000 */
[----:B------:R-:W-:Y:S01]  /*6780*/  R2UR UR12, R7 ;  /* 0x00000000070c72ca */ /* 0x000fe200000e0000 */
[----:B------:R-:W-:Y:S01]  /*6790*/  UMOV UR7, 0x10000000 ;  /* 0x1000000000077882 */ /* 0x000fe20000000000 */
[----:B------:R-:W-:Y:S01]  /*67a0*/  R2UR UR18, R20 ;  /* 0x00000000141272ca */ /* 0x000fe200000e0000 */
[----:B------:R-:W-:Y:S01]  /*67b0*/  VIADD R14, R14, 0x40 ;  /* 0x000000400e0e7836 */ /* 0x000fe20000000000 */
[----:B------:R-:W-:Y:S01]  /*67c0*/  ISETP.GT.AND P3, PT, R4, 0x1, PT ;  /* 0x000000010400780c */ /* 0x000fe20003f64270 */
[----:B------:R-:W-:Y:S01]  /*67d0*/  UIADD3 UR13, UR5, 0x4300, URZ ;  /* 0x00004300050d7890 */ /* 0x000fe2000fffe03f */
[----:B------:R-:W-:Y:S01]  /*67e0*/  ISETP.NE.AND P1, PT, R6, 0x11, PT ;  /* 0x000000110600780c */ /* 0x000fe20003f25270 */
[----:B------:R-:W-:-:S02]  /*67f0*/  UIADD3.X UR5, URZ, UR21, URZ, UP0, !UPT ;  /* 0x000000153f057290 */ /* 0x000fc400087fe43f */
[----:B------:R-:W-:Y:S01]  /*6800*/  UIADD3 UR14, UR8, 0x26300, URZ ;  /* 0x00026300080e7890 */ /* 0x000fe2000fffe03f */
[----:B------:R-:W-:Y:S02]  /*6810*/  SEL R8, RZ, 0x1, P1 ;  /* 0x00000001ff087807 */ /* 0x000fe40000800000 */
[----:B------:R-:W-:Y:S01]  /*6820*/  UMOV UR8, UR13 ;  /* 0x0000000d00087c82 */ /* 0x000fe20008000000 */
[----:B------:R-:W-:Y:S02]  /*6830*/  SEL R6, R6, RZ, P1 ;  /* 0x000000ff06067207 */ /* 0x000fe40000800000 */
[----:B------:R-:W-:Y:S01]  /*6840*/  LOP3.LUT R5, R5, R8, RZ, 0x3c, !PT ;  /* 0x0000000805057212 */ /* 0x000fe200078e3cff */
[----:B------:R1:W-:Y:S02]  /*6850*/  UTMALDG.3D [UR8], [UR4], desc[UR6] ;  /* 0x00000608040075b4 */ /* 0x0003e40008011000 */
[----:B-1----:R-:W-:Y:S01]  /*6860*/  UMOV UR8, UR14 ;  /* 0x0000000e00087c82 */ /* 0x002fe20008000000 */
[----:B------:R-:W-:-:S02]  /*6870*/  UMOV UR11, UR18 ;  /* 0x00000012000b7c82 */ /* 0x000fc40008000000 */
[----:B------:R1:W-:Y:S02]  /*6880*/  UTMALDG.3D [UR8], [UR22], desc[UR6] ;  /* 0x00000608160075b4 */ /* 0x0003e40008011000 */
[----:B-1----:R-:W-:Y:S05]  /*6890*/  @P3 BRA `(.L_x_116) ;  /* 0xfffffffc00483947 */ /* 0x002fea000383ffff */
.L_x_112:
[----:B------:R-:W-:Y:S05]  /*68a0*/  BSYNC B1 ;  /* 0x0000000000017941 */ /* 0x000fea0003800000 */
.L_x_111:
[----:B------:R-:W-:Y:S01]  /*68b0*/  LOP3.LUT P3, RZ, R13, 0xff, RZ, 0xc0, !PT ;  /* 0x000000ff0dff7812 */ /* 0x000fe2000786c0ff */
[----:B------:R-:W-:Y:S01]  /*68c0*/  IMAD.IADD R12, R3, 0x1, R12 ;  /* 0x00000001030c7824 */ /* 0x000fe200078e020c */
[----:B------:R-:W-:Y:S01]  /*68d0*/  IADD3 R16, P4, R16, UR36, RZ ;  /* 0x0000002410107c10 */ /* 0x000fe2000ff9e0ff */
[----:B------:R-:W-:Y:S01]  /*68e0*/  ULDC.64 UR4, c[0x0][0x8f8] ;  /* 0x00023e0000047ab9 */ /* 0x000fe20000000a00 */
[----:B------:R-:W-:Y:S01]  /*68f0*/  BSSY B1, `(.L_x_117) ;  /* 0x000006b000017945 */ /* 0x000fe20003800000 */
[----:B------:R-:W-:Y:S01]  /*6900*/  IMAD.MOV.U32 R21, RZ, RZ, -0x1 ;  /* 0xffffffffff157424 */ /* 0x000fe200078e00ff */
[----:B------:R-:W-:Y:S01]  /*6910*/  ISETP.GT.U32.AND P1, PT, R12, 0x10, PT ;  /* 0x000000100c00780c */ /* 0x000fe20003f24070 */
[----:B------:R-:W-:Y:S01]  /*6920*/  IMAD.MOV.U32 R20, RZ, RZ, -0x1 ;  /* 0xffffffffff147424 */ /* 0x000fe200078e00ff */
[----:B------:R-:W-:Y:S02]  /*6930*/  IADD3.X R17, R17, UR40, RZ, P4, !PT ;  /* 0x0000002811117c10 */ /* 0x000fe4000a7fe4ff */
[----:B------:R-:W-:-:S02]  /*6940*/  ISETP.LT.U32.AND P1, PT, R3, 0x11, P1 ;  /* 0x000000110300780c */ /* 0x000fc40000f21070 */
[----:B------:R-:W-:Y:S01]  /*6950*/  PRMT R13, RZ, 0x7610, R13 ;  /* 0x00007610ff0d7816 */ /* 0x000fe2000000000d */
[----:B------:R-:W1:Y:S01]  /*6960*/  @P3 S2R R5, SR_CgaCtaId ;  /* 0x0000000000053919 */ /* 0x000e620000008800 */
[----:B------:R-:W-:-:S04]  /*6970*/  @P3 MOV R4, 0x400 ;  /* 0x0000040000043802 */ /* 0x000fc80000000f00 */
[----:B-1----:R-:W-:Y:S01]  /*6980*/  @P3 LEA R6, R5, R4, 0x18 ;  /* 0x0000000405063211 */ /* 0x002fe200078ec0ff */
[----:B------:R-:W-:-:S03]  /*6990*/  IMAD.WIDE.U32 R4, R12, -0xf0f0f0f, RZ ;  /* 0xf0f0f0f10c047825 */ /* 0x000fc600078e00ff */
[----:B------:R1:W-:Y:S01]  /*69a0*/  @P3 SYNCS.ARRIVE.TRANS64.A1T0 RZ, [R6+URZ+0x138], RZ ;  /* 0x000138ff06ff39a7 */ /* 0x0003e2000810003f */
[----:B------:R-:W-:Y:S02]  /*69b0*/  ISETP.GE.U32.AND P3, PT, R3, 0x11, PT ;  /* 0x000000110300780c */ /* 0x000fe40003f66070 */
[----:B------:R-:W-:Y:S02]  /*69c0*/  SHF.R.U32.HI R7, RZ, 0x4, R5 ;  /* 0x00000004ff077819 */ /* 0x000fe40000011605 */
[----:B------:R-:W-:Y:S02]  /*69d0*/  SEL R5, RZ, 0x1, !P1 ;  /* 0x00000001ff057807 */ /* 0x000fe40004800000 */
[----:B------:R-:W-:Y:S01]  /*69e0*/  ISETP.GE.U32.AND P1, PT, R16, UR4, PT ;  /* 0x0000000410007c0c */ /* 0x000fe2000bf26070 */
[----:B------:R-:W-:Y:S01]  /*69f0*/  IMAD R12, R7, -0x11, R12 ;  /* 0xffffffef070c7824 */ /* 0x000fe200078e020c */
[----:B------:R-:W-:Y:S02]  /*6a00*/  LOP3.LUT R0, R0, R5, RZ, 0x3c, !PT ;  /* 0x0000000500007212 */ /* 0x000fe400078e3cff */
[----:B------:R-:W-:-:S02]  /*6a10*/  ISETP.GE.U32.AND.EX P1, PT, R17, UR5, PT, P1 ;  /* 0x0000000511007c0c */ /* 0x000fc4000bf26110 */
[----:B------:R-:W-:Y:S02]  /*6a20*/  PRMT R4, RZ, 0x7610, R4 ;  /* 0x00007610ff047816 */ /* 0x000fe40000000004 */
[----:B------:R-:W-:Y:S01]  /*6a30*/  @P3 LOP3.LUT R0, R0, 0x1, R7, 0x78, !PT ;  /* 0x0000000100003812 */ /* 0x000fe200078e7807 */
[----:B------:R-:W-:-:S08]  /*6a40*/  IMAD.MOV.U32 R7, RZ, RZ, -0x1 ;  /* 0xffffffffff077424 */ /* 0x000fd000078e00ff */
[----:B-1----:R-:W-:Y:S05]  /*6a50*/  @P1 BRA `(.L_x_118) ;  /* 0x0000000400501947 */ /* 0x002fea0003800000 */
[----:B------:R-:W-:Y:S01]  /*6a60*/  ULDC.64 UR4, c[0x0][0x8d0] ;  /* 0x0002340000047ab9 */ /* 0x000fe20000000a00 */
[----:B------:R-:W1:Y:S01]  /*6a70*/  S2R R15, SR_CTAID.X ;  /* 0x00000000000f7919 */ /* 0x000e620000002500 */
[----:B------:R-:W-:Y:S01]  /*6a80*/  ISETP.NE.U32.AND P1, PT, RZ, UR4, PT ;  /* 0x00000004ff007c0c */ /* 0x000fe2000bf25070 */
[----:B------:R-:W-:Y:S01]  /*6a90*/  ULDC UR7, c[0x0][0x8d8] ;  /* 0x0002360000077ab9 */ /* 0x000fe20000000800 */
[----:B------:R-:W-:Y:S01]  /*6aa0*/  IMAD.MOV.U32 R4, RZ, RZ, R16 ;  /* 0x000000ffff047224 */ /* 0x000fe200078e0010 */
[----:B------:R-:W2:Y:S01]  /*6ab0*/  S2R R14, SR_CTAID.Y ;  /* 0x00000000000e7919 */ /* 0x000ea20000002600 */
[----:B------:R-:W-:Y:S01]  /*6ac0*/  ISETP.NE.AND.EX P1, PT, RZ, UR5, PT, P1 ;  /* 0x00000005ff007c0c */ /* 0x000fe2000bf25310 */
[----:B------:R-:W-:-:S12]  /*6ad0*/  IMAD.MOV.U32 R5, RZ, RZ, R17 ;  /* 0x000000ffff057224 */ /* 0x000fd800078e0011 */
[----:B------:R-:W-:Y:S05]  /*6ae0*/  @!P1 BRA `(.L_x_119) ;  /* 0x0000000000289947 */ /* 0x000fea0003800000 */
[----:B------:R-:W-:Y:S02]  /*6af0*/  ULDC UR6, c[0x0][0x8dc] ;  /* 0x0002370000067ab9 */ /* 0x000fe40000000800 */
[----:B------:R-:W-:-:S05]  /*6b00*/  IADD3 R9, P1, R16, UR6, RZ ;  /* 0x0000000610097c10 */ /* 0x000fca000ff3e0ff */
[----:B------:R-:W-:-:S04]  /*6b10*/  IMAD.X R21, RZ, RZ, R17, P1 ;  /* 0x000000ffff157224 */ /* 0x000fc800008e0611 */
[----:B------:R-:W-:-:S04]  /*6b20*/  IMAD.WIDE.U32 R6, R21, UR4, RZ ;  /* 0x0000000415067c25 */ /* 0x000fc8000f8e00ff */
[----:B------:R-:W-:-:S04]  /*6b30*/  IMAD.WIDE.U32 R6, P1, R9, UR5, R6 ;  /* 0x0000000509067c25 */ /* 0x000fc8000f820006 */
[----:B------:R-:W-:-:S04]  /*6b40*/  IMAD.WIDE.U32 R8, R9, UR4, RZ ;  /* 0x0000000409087c25 */ /* 0x000fc8000f8e00ff */
[----:B------:R-:W-:Y:S01]  /*6b50*/  IMAD.X R5, RZ, RZ, RZ, P1 ;  /* 0x000000ffff057224 */ /* 0x000fe200008e06ff */
[----:B------:R-:W-:Y:S01]  /*6b60*/  IADD3 RZ, P1, R9, R6, RZ ;  /* 0x0000000609ff7210 */ /* 0x000fe20007f3e0ff */
[----:B------:R-:W-:-:S04]  /*6b70*/  IMAD.MOV.U32 R4, RZ, RZ, R7 ;  /* 0x000000ffff047224 */ /* 0x000fc800078e0007 */
[----:B------:R-:W-:-:S08]  /*6b80*/  IMAD.WIDE.U32.X R4, R21, UR5, R4, P1 ;  /* 0x0000000515047c25 */ /* 0x000fd000088e0404 */
.L_x_119:
[--C-:B------:R-:W-:Y:S01]  /*6b90*/  SHF.R.U64 R8, R4, UR7, R5.reuse ;  /* 0x0000000704087c19 */ /* 0x100fe20008001205 */
[----:B------:R-:W-:Y:S01]  /*6ba0*/  ULDC.64 UR4, c[0x0][0x8c8] ;  /* 0x0002320000047ab9 */ /* 0x000fe20000000a00 */
[----:B------:R-:W-:Y:S01]  /*6bb0*/  SHF.R.U32.HI R4, RZ, UR7, R5 ;  /* 0x00000007ff047c19 */ /* 0x000fe20008011605 */
[----:B------:R-:W3:Y:S01]  /*6bc0*/  LDC R24, c[0x0][0x144] ;  /* 0x00005100ff187b82 */ /* 0x000ee20000000800 */
[----:B------:R-:W-:Y:S01]  /*6bd0*/  IADD3 R7, P1, RZ, -R8, RZ ;  /* 0x80000008ff077210 */ /* 0x000fe20007f3e0ff */
[----:B------:R-:W-:Y:S01]  /*6be0*/  ULDC.64 UR8, c[0x0][0x8e8] ;  /* 0x00023a0000087ab9 */ /* 0x000fe20000000a00 */
[----:B-1----:R-:W-:Y:S01]  /*6bf0*/  I2FP.F32.U32 R9, R15 ;  /* 0x0000000f00097245 */ /* 0x002fe20000201000 */
[----:B------:R-:W-:Y:S02]  /*6c00*/  ULDC UR6, c[0x0][0x8b0] ;  /* 0x00022c0000067ab9 */ /* 0x000fe40000000800 */
[----:B------:R-:W-:Y:S01]  /*6c10*/  IMAD.X R4, RZ, RZ, ~R4, P1 ;  /* 0x000000ffff047224 */ /* 0x000fe200008e0e04 */
[----:B------:R-:W-:Y:S01]  /*6c20*/  ISETP.NE.U32.AND P1, PT, RZ, UR8, PT ;  /* 0x00000008ff007c0c */ /* 0x000fe2000bf25070 */
[----:B------:R-:W1:Y:S02]  /*6c30*/  LDC R21, c[0x0][0x148] ;  /* 0x00005200ff157b82 */ /* 0x000e640000000800 */
[----:B------:R-:W-:Y:S01]  /*6c40*/  IMAD R6, R4, UR4, RZ ;  /* 0x0000000404067c24 */ /* 0x000fe2000f8e02ff */
[----:B------:R-:W-:Y:S01]  /*6c50*/  ISETP.NE.AND.EX P1, PT, RZ, UR9, PT, P1 ;  /* 0x00000009ff007c0c */ /* 0x000fe2000bf25310 */
[----:B------:R-:W-:Y:S01]  /*6c60*/  IMAD.WIDE.U32 R4, R7, UR4, R16 ;  /* 0x0000000407047c25 */ /* 0x000fe2000f8e0010 */
[----:B------:R-:W-:-:S03]  /*6c70*/  ULDC UR4, c[0x0][0x150] ;  /* 0x0000540000047ab9 */ /* 0x000fc60000000800 */
[----:B------:R-:W-:Y:S02]  /*6c80*/  IMAD R7, R7, UR5, R6 ;  /* 0x0000000507077c24 */ /* 0x000fe4000f8e0206 */
[----:B------:R-:W-:Y:S01]  /*6c90*/  FMUL R6, R9, UR4 ;  /* 0x0000000409067c20 */ /* 0x000fe20008400000 */
[----:B------:R-:W-:Y:S01]  /*6ca0*/  ULDC UR4, c[0x0][0x8c0] ;  /* 0x0002300000047ab9 */ /* 0x000fe20000000800 */
[----:B------:R-:W-:Y:S01]  /*6cb0*/  ULDC UR5, c[0x0][0x154] ;  /* 0x0000550000057ab9 */ /* 0x000fe20000000800 */
[----:B------:R-:W-:-:S03]  /*6cc0*/  IMAD.IADD R5, R5, 0x1, R7 ;  /* 0x0000000105057824 */ /* 0x000fc600078e0207 */
[----:B------:R-:W4:Y:S02]  /*6cd0*/  F2I.U32.TRUNC.NTZ R6, R6 ;  /* 0x0000000600067305 */ /* 0x000f24000020f000 */
[----:B------:R-:W-:Y:S02]  /*6ce0*/  SHF.R.U64 R9, R4, UR4, R5 ;  /* 0x0000000404097c19 */ /* 0x000fe40008001205 */
[----:B--2---:R-:W-:-:S05]  /*6cf0*/  I2FP.F32.U32 R4, R14 ;  /* 0x0000000e00047245 */ /* 0x004fca0000201000 */
[----:B------:R-:W-:Y:S01]  /*6d00*/  FMUL R22, R4, UR5 ;  /* 0x0000000504167c20 */ /* 0x000fe20008400000 */
[----:B------:R-:W-:Y:S01]  /*6d10*/  SHF.R.U32.HI R4, RZ, UR4, R5 ;  /* 0x00000004ff047c19 */ /* 0x000fe20008011605 */
[----:B------:R-:W-:-:S03]  /*6d20*/  ULDC UR4, c[0x0][0x900] ;  /* 0x0002400000047ab9 */ /* 0x000fc60000000800 */
[--C-:B------:R-:W-:Y:S01]  /*6d30*/  SHF.R.U64 R20, R9, UR6, R4.reuse ;  /* 0x0000000609147c19 */ /* 0x100fe20008001204 */
[----:B------:R-:W2:Y:S01]  /*6d40*/  F2I.U32.TRUNC.NTZ R22, R22 ;  /* 0x0000001600167305 */ /* 0x000ea2000020f000 */
[----:B------:R-:W-:Y:S01]  /*6d50*/  SHF.R.U32.HI R5, RZ, UR6, R4 ;  /* 0x00000006ff057c19 */ /* 0x000fe20008011604 */
[----:B----4-:R-:W-:-:S03]  /*6d60*/  IMAD.MOV R6, RZ, RZ, -R6 ;  /* 0x000000ffff067224 */ /* 0x010fc600078e0a06 */
[----:B------:R-:W-:Y:S01]  /*6d70*/  SHF.R.U64 R18, R20, UR4, R5 ;  /* 0x0000000414127c19 */ /* 0x000fe20008001205 */
[----:B---3--:R-:W-:Y:S01]  /*6d80*/  IMAD R15, R24, R6, R15 ;  /* 0x00000006180f7224 */ /* 0x008fe200078e020f */
[----:B------:R-:W-:-:S03]  /*6d90*/  SHF.R.U32.HI R23, RZ, UR4, R5 ;  /* 0x00000004ff177c19 */ /* 0x000fc60008011605 */
[----:B------:R-:W-:Y:S02]  /*6da0*/  IMAD.MOV.U32 R4, RZ, RZ, R18 ;  /* 0x000000ffff047224 */ /* 0x000fe400078e0012 */
[----:B------:R-:W-:Y:S01]  /*6db0*/  IMAD.MOV.U32 R5, RZ, RZ, R23 ;  /* 0x000000ffff057224 */ /* 0x000fe200078e0017 */
[----:B--2---:R-:W-:Y:S06]  /*6dc0*/  @!P1 BRA `(.L_x_120) ;  /* 0x0000000000289947 */ /* 0x004fec0003800000 */
[----:B------:R-:W-:Y:S02]  /*6dd0*/  ULDC UR4, c[0x0][0x8f4] ;  /* 0x00023d0000047ab9 */ /* 0x000fe40000000800 */
[----:B------:R-:W-:-:S05]  /*6de0*/  IADD3 R5, P1, R18, UR4, RZ ;  /* 0x0000000412057c10 */ /* 0x000fca000ff3e0ff */
[----:B------:R-:W-:-:S04]  /*6df0*/  IMAD.X R23, RZ, RZ, R23, P1 ;  /* 0x000000ffff177224 */ /* 0x000fc800008e0617 */
[----:B------:R-:W-:-:S04]  /*6e00*/  IMAD.WIDE.U32 R6, R23, UR8, RZ ;  /* 0x0000000817067c25 */ /* 0x000fc8000f8e00ff */
[----:B------:R-:W-:-:S04]  /*6e10*/  IMAD.WIDE.U32 R6, P1, R5, UR9, R6 ;  /* 0x0000000905067c25 */ /* 0x000fc8000f820006 */
[----:B------:R-:W-:-:S04]  /*6e20*/  IMAD.WIDE.U32 R4, R5, UR8, RZ ;  /* 0x0000000805047c25 */ /* 0x000fc8000f8e00ff */
[----:B------:R-:W-:Y:S01]  /*6e30*/  IMAD.MOV.U32 R4, RZ, RZ, R7 ;  /* 0x000000ffff047224 */ /* 0x000fe200078e0007 */
[----:B------:R-:W-:Y:S01]  /*6e40*/  IADD3 RZ, P3, R5, R6, RZ ;  /* 0x0000000605ff7210 */ /* 0x000fe20007f7e0ff */
[----:B------:R-:W-:-:S04]  /*6e50*/  IMAD.X R5, RZ, RZ, RZ, P1 ;  /* 0x000000ffff057224 */ /* 0x000fc800008e06ff */
[----:B------:R-:W-:-:S08]  /*6e60*/  IMAD.WIDE.U32.X R4, R23, UR9, R4, P3 ;  /* 0x0000000917047c25 */ /* 0x000fd000098e0404 */
.L_x_120:
[----:B------:R-:W-:Y:S01]  /*6e70*/  ISETP.NE.AND P1, PT, R2, 0x1, PT ;  /* 0x000000010200780c */ /* 0x000fe20003f25270 */
[----:B------:R-:W-:Y:S01]  /*6e80*/  ULDC UR4, c[0x0][0x8f0] ;  /* 0x00023c0000047ab9 */ /* 0x000fe20000000800 */
[----:B------:R-:W-:Y:S01]  /*6e90*/  LOP3.LUT R20, R20, UR16, RZ, 0xc0, !PT ;  /* 0x0000001014147c12 */ /* 0x000fe2000f8ec0ff */
[----:B------:R-:W-:Y:S01]  /*6ea0*/  IMAD.MOV R22, RZ, RZ, -R22 ;  /* 0x000000ffff167224 */ /* 0x000fe200078e0a16 */
[----:B------:R-:W-:Y:S01]  /*6eb0*/  SHF.R.U64 R5, R4, UR4, R5 ;  /* 0x0000000404057c19 */ /* 0x000fe20008001205 */
[----:B------:R-:W-:Y:S01]  /*6ec0*/  ULDC UR4, c[0x0][0x8e0] ;  /* 0x0002380000047ab9 */ /* 0x000fe20000000800 */
[----:B------:R-:W-:Y:S01]  /*6ed0*/  LOP3.LUT R9, R9, UR15, RZ, 0xc0, !PT ;  /* 0x0000000f09097c12 */ /* 0x000fe2000f8ec0ff */
[----:B------:R-:W-:Y:S01]  /*6ee0*/  ULDC UR5, c[0x0][0x8b8] ;  /* 0x00022e0000057ab9 */ /* 0x000fe20000000800 */
[----:B------:R-:W-:Y:S02]  /*6ef0*/  IMAD.MOV.U32 R4, RZ, RZ, 0x1 ;  /* 0x00000001ff047424 */ /* 0x000fe400078e00ff */
[----:B------:R-:W-:-:S02]  /*6f00*/  IMAD.MOV R7, RZ, RZ, -R5 ;  /* 0x000000ffff077224 */ /* 0x000fc400078e0a05 */
[----:B------:R-:W-:Y:S02]  /*6f10*/  IMAD R20, R5, UR17, R20 ;  /* 0x0000001105147c24 */ /* 0x000fe4000f8e0214 */
[----:B-1----:R-:W-:Y:S02]  /*6f20*/  @P1 IMAD R15, R21, R22, R14 ;  /* 0x00000016150f1224 */ /* 0x002fe400078e020e */
[----:B------:R-:W-:Y:S01]  /*6f30*/  IMAD R18, R7, UR4, R18 ;  /* 0x0000000407127c24 */ /* 0x000fe2000f8e0212 */
[----:B------:R-:W-:Y:S01]  /*6f40*/  ULDC UR4, c[0x0][0x8a8] ;  /* 0x00022a0000047ab9 */ /* 0x000fe20000000800 */
[----:B------:R-:W-:Y:S02]  /*6f50*/  IMAD R15, R20, UR5, R15 ;  /* 0x00000005140f7c24 */ /* 0x000fe4000f8e020f */
[----:B------:R-:W-:Y:S02]  /*6f60*/  IMAD R18, R18, UR4, R9 ;  /* 0x0000000412127c24 */ /* 0x000fe4000f8e0209 */
[----:B------:R-:W-:-:S03]  /*6f70*/  IMAD.MOV.U32 R7, RZ, RZ, R8 ;  /* 0x000000ffff077224 */ /* 0x000fc600078e0008 */
[----:B------:R-:W-:Y:S02]  /*6f80*/  SEL R20, R18, R15, !P1 ;  /* 0x0000000f12147207 */ /* 0x000fe40004800000 */
[----:B------:R-:W-:-:S07]  /*6f90*/  SEL R21, R15, R18, !P1 ;  /* 0x000000120f157207 */ /* 0x000fce0004800000 */
.L_x_118:
[----:B------:R-:W-:Y:S05]  /*6fa0*/  BSYNC B1 ;  /* 0x0000000000017941 */ /* 0x000fea0003800000 */
.L_x_117:
[----:B------:R-:W-:-:S13]  /*6fb0*/  LOP3.LUT P1, RZ, R4, 0xff, RZ, 0xc0, !PT ;  /* 0x000000ff04ff7812 */ /* 0x000fda000782c0ff */
[----:B------:R-:W-:Y:S05]  /*6fc0*/  @P1 BRA `(.L_x_121) ;  /* 0xfffffff400481947 */ /* 0x000fea000383ffff */
[----:B------:R-:W-:Y:S05]  /*6fd0*/  BSYNC B0 ;  /* 0x0000000000007941 */ /* 0x000fea0003800000 */
.L_x_109:
[----:B------:R-:W-:-:S03]  /*6fe0*/  UMOV UR4, 0xffffffff ;  /* 0xffffffff00047882 */ /* 0x000fc60000000000 */
[----:B------:R-:W-:Y:S05]  /*6ff0*/  BRA.DIV UR4, `(.L_x_122) ;  /* 0x0000000e04747947 */ /* 0x000fea000b800000 */
[----:B------:R-:W-:-:S13]  /*7000*/  ELECT P6, URZ, PT ;  /* 0x00000000003f782f */ /* 0x000fda00038c0000 */
.L_x_154:
[----:B------:R-:W-:Y:S04]  /*7010*/  BSSY B0, `(.L_x_123) ;  /* 0x00000a0000007945 */ /* 0x000fe80003800000 */
[----:B------:R-:W-:Y:S05]  /*7020*/  @!P6 BRA `(.L_x_124) ;  /* 0x000000080078e947 */ /* 0x000fea0003800000 */
[----:B------:R-:W-:-:S04]  /*7030*/  LOP3.LUT R19, R19, 0x2, RZ, 0xfc, !PT ;  /* 0x0000000213137812 */ /* 0x000fc800078efcff */
[----:B------:R-:W-:-:S13]  /*7040*/  ISETP.NE.AND P0, PT, R19, 0x3, PT ;  /* 0x000000031300780c */ /* 0x000fda0003f05270 */
[----:B------:R-:W-:Y:S05]  /*7050*/  @!P0 BRA `(.L_x_125) ;  /* 0x0000000000048947 */ /* 0x000fea0003800000 */
[----:B------:R-:W-:Y:S01]  /*7060*/  BPT.TRAP 0x1 ;  /* 0x000000040000795c */ /* 0x000fe20000300000 */
.L_x_125:
[----:B------:R-:W1:Y:S01]  /*7070*/  S2R R3, SR_CgaCtaId ;  /* 0x0000000000037919 */ /* 0x000e620000008800 */
[----:B------:R-:W-:-:S04]  /*7080*/  MOV R2, 0x400 ;  /* 0x0000040000027802 */ /* 0x000fc80000000f00 */
[----:B-1----:R-:W-:Y:S02]  /*7090*/  LEA R3, R3, R2, 0x18 ;  /* 0x0000000203037211 */ /* 0x002fe400078ec0ff */
[----:B------:R-:W-:-:S03]  /*70a0*/  SHF.L.U32 R2, R0, 0x1f, RZ ;  /* 0x0000001f00027819 */ /* 0x000fc600000006ff */
[----:B------:R-:W-:-:S04]  /*70b0*/  VIADD R3, R3, 0x88 ;  /* 0x0000008803037836 */ /* 0x000fc80000000000 */
[C---:B------:R-:W-:Y:S02]  /*70c0*/  IMAD R7, R12.reuse, 0x8, R3 ;  /* 0x000000080c077824 */ /* 0x040fe400078e0203 */
[----:B------:R-:W-:Y:S02]  /*70d0*/  VIADD R12, R12, 0x1 ;  /* 0x000000010c0c7836 */ /* 0x000fe40000000000 */
[----:B------:R-:W1:Y:S03]  /*70e0*/  SYNCS.PHASECHK.TRANS64.TRYWAIT P0, [R7+URZ], R2 ;  /* 0x00000002070075a7 */ /* 0x000e66000800017f */
[----:B------:R-:W-:-:S04]  /*70f0*/  ISETP.NE.AND P1, PT, R12, 0x11, PT ;  /* 0x000000110c00780c */ /* 0x000fc80003f25270 */
[----:B------:R-:W-:Y:S02]  /*7100*/  SEL R5, RZ, 0x1, P1 ;  /* 0x00000001ff057807 */ /* 0x000fe40000800000 */
[----:B------:R-:W-:Y:S02]  /*7110*/  SEL R12, R12, RZ, P1 ;  /* 0x000000ff0c0c7207 */ /* 0x000fe40000800000 */
[----:B------:R-:W-:-:S03]  /*7120*/  LOP3.LUT R5, R0, R5, RZ, 0x3c, !PT ;  /* 0x0000000500057212 */ /* 0x000fc600078e3cff */
[----:B------:R-:W-:Y:S01]  /*7130*/  IMAD R9, R12, 0x8, R3 ;  /* 0x000000080c097824 */ /* 0x000fe200078e0203 */
[----:B------:R-:W-:Y:S01]  /*7140*/  SHF.L.U32 R4, R5, 0x1f, RZ ;  /* 0x0000001f05047819 */ /* 0x000fe200000006ff */
[----:B-1----:R-:W-:Y:S06]  /*7150*/  @!P0 BRA `(.L_x_126) ;  /* 0x0000000c003c8947 */ /* 0x002fec0003800000 */
.L_x_155:
[----:B------:R-:W2:Y:S01]  /*7160*/  SYNCS.PHASECHK.TRANS64.TRYWAIT P0, [R9+URZ], R4 ;  /* 0x00000004090075a7 */ /* 0x000ea2000800017f */
[----:B------:R-:W-:-:S05]  /*7170*/  VIADD R0, R12, 0x1 ;  /* 0x000000010c007836 */ /* 0x000fca0000000000 */
[----:B------:R-:W-:-:S04]  /*7180*/  ISETP.NE.AND P1, PT, R0, 0x11, PT ;  /* 0x000000110000780c */ /* 0x000fc80003f25270 */
[----:B-1----:R-:W-:Y:S02]  /*7190*/  SEL R2, RZ, 0x1, P1 ;  /* 0x00000001ff027807 */ /* 0x002fe40000800000 */
[----:B------:R-:W-:Y:S02]  /*71a0*/  SEL R0, R0, RZ, P1 ;  /* 0x000000ff00007207 */ /* 0x000fe40000800000 */
[----:B------:R-:W-:-:S03]  /*71b0*/  LOP3.LUT R7, R5, R2, RZ, 0x3c, !PT ;  /* 0x0000000205077212 */ /* 0x000fc600078e3cff */
[----:B------:R-:W-:Y:S01]  /*71c0*/  IMAD R6, R0, 0x8, R3 ;  /* 0x0000000800067824 */ /* 0x000fe200078e0203 */
[----:B------:R-:W-:Y:S01]  /*71d0*/  SHF.L.U32 R5, R7, 0x1f, RZ ;  /* 0x0000001f07057819 */ /* 0x000fe200000006ff */
[----:B--2---:R-:W-:Y:S06]  /*71e0*/  @!P0 BRA `(.L_x_127) ;  /* 0x0000000c002c8947 */ /* 0x004fec0003800000 */
.L_x_156:
[----:B------:R-:W2:Y:S01]  /*71f0*/  SYNCS.PHASECHK.TRANS64.TRYWAIT P0, [R6+URZ], R5 ;  /* 0x00000005060075a7 */ /* 0x000ea2000800017f */
[----:B------:R-:W-:-:S05]  /*7200*/  VIADD R0, R0, 0x1 ;  /* 0x0000000100007836 */ /* 0x000fca0000000000 */
[----:B------:R-:W-:-:S04]  /*7210*/  ISETP.NE.AND P1, PT, R0, 0x11, PT ;  /* 0x000000110000780c */ /* 0x000fc80003f25270 */
[----:B------:R-:W-:Y:S02]  /*7220*/  SEL R2, RZ, 0x1, P1 ;  /* 0x00000001ff027807 */ /* 0x000fe40000800000 */
[----:B------:R-:W-:Y:S02]  /*7230*/  SEL R0, R0, RZ, P1 ;  /* 0x000000ff00007207 */ /* 0x000fe40000800000 */
[----:B------:R-:W-:-:S03]  /*7240*/  LOP3.LUT R7, R7, R2, RZ, 0x3c, !PT ;  /* 0x0000000207077212 */ /* 0x000fc600078e3cff */
[----:B-1----:R-:W-:Y:S01]  /*7250*/  IMAD R9, R0, 0x8, R3 ;  /* 0x0000000800097824 */ /* 0x002fe200078e0203 */
[----:B------:R-:W-:Y:S01]  /*7260*/  SHF.L.U32 R4, R7, 0x1f, RZ ;  /* 0x0000001f07047819 */ /* 0x000fe200000006ff */
[----:B--2---:R-:W-:Y:S06]  /*7270*/  @!P0 BRA `(.L_x_128) ;  /* 0x0000000c001c8947 */ /* 0x004fec0003800000 */
.L_x_157:
        /* <DEDUP_REMOVED lines=9> */
.L_x_158:
        /* <DEDUP_REMOVED lines=9> */
.L_x_159:
        /* <DEDUP_REMOVED lines=9> */
.L_x_160:
        /* <DEDUP_REMOVED lines=9> */
.L_x_161:
        /* <DEDUP_REMOVED lines=9> */
.L_x_162:
        /* <DEDUP_REMOVED lines=9> */
.L_x_163:
        /* <DEDUP_REMOVED lines=9> */
.L_x_164:
        /* <DEDUP_REMOVED lines=9> */
.L_x_165:
        /* <DEDUP_REMOVED lines=9> */
.L_x_166:
        /* <DEDUP_REMOVED lines=9> */
.L_x_167:
        /* <DEDUP_REMOVED lines=9> */
.L_x_168:
        /* <DEDUP_REMOVED lines=9> */
.L_x_169:
[----:B------:R-:W2:Y:S01]  /*7940*/  SYNCS.PHASECHK.TRANS64.TRYWAIT P0, [R9+URZ], R4 ;  /* 0x00000004090075a7 */ /* 0x000ea2000800017f */
[----:B------:R-:W-:-:S05]  /*7950*/  VIADD R0, R0, 0x1 ;  /* 0x0000000100007836 */ /* 0x000fca0000000000 */
[----:B------:R-:W-:-:S04]  /*7960*/  ISETP.NE.AND P1, PT, R0, 0x11, PT ;  /* 0x000000110000780c */ /* 0x000fc80003f25270 */
[----:B------:R-:W-:Y:S02]  /*7970*/  SEL R2, RZ, 0x1, P1 ;  /* 0x00000001ff027807 */ /* 0x000fe40000800000 */
[----:B------:R-:W-:Y:S02]  /*7980*/  SEL R0, R0, RZ, P1 ;  /* 0x000000ff00007207 */ /* 0x000fe40000800000 */
[----:B------:R-:W-:Y:S01]  /*7990*/  LOP3.LUT R2, R7, R2, RZ, 0x3c, !PT ;  /* 0x0000000207027212 */ /* 0x000fe200078e3cff */
[----:B--2---:R-:W-:Y:S06]  /*79a0*/  @!P0 BRA `(.L_x_141) ;  /* 0x0000000800548947 */ /* 0x004fec0003800000 */
.L_x_170:
[----:B------:R-:W-:Y:S01]  /*79b0*/  IMAD R3, R0, 0x8, R3 ;  /* 0x0000000800037824 */ /* 0x000fe200078e0203 */
[----:B------:R-:W-:-:S07]  /*79c0*/  SHF.L.U32 R0, R2, 0x1f, RZ ;  /* 0x0000001f02007819 */ /* 0x000fce00000006ff */
.L_x_142:
[----:B---3--:R3:W4:Y:S02]  /*79d0*/  SYNCS.PHASECHK.TRANS64.TRYWAIT P0, [R3+URZ], R0 ;  /* 0x00000000030075a7 */ /* 0x008724000800017f */
[----:B----4-:R-:W-:Y:S05]  /*79e0*/  @!P0 NANOSLEEP.SYNCS 0x989680 ;  /* 0x009896800000895d */ /* 0x010fea0003900000 */
[----:B------:R-:W4:Y:S02]  /*79f0*/  @!P0 SYNCS.PHASECHK.TRANS64 P0, [R3+URZ], R0 ;  /* 0x00000000030085a7 */ /* 0x000f24000800007f */
[----:B----4-:R-:W-:Y:S05]  /*7a00*/  @!P0 BRA `(.L_x_142) ;  /* 0xfffffffc00f08947 */ /* 0x010fea000383ffff */
.L_x_124:
[----:B------:R-:W-:Y:S05]  /*7a10*/  BSYNC B0 ;  /* 0x0000000000007941 */ /* 0x000fea0003800000 */
.L_x_123:
[----:B------:R-:W-:Y:S05]  /*7a20*/  EXIT ;  /* 0x000000000000794d */ /* 0x000fea0003800000 */
.L_x_20:
[----:B--2---:R-:W-:-:S04]  /*7a30*/  IMAD.U32 R3, RZ, RZ, UR5 ;  /* 0x00000005ff037e24 */ /* 0x004fc8000f8e00ff */
[----:B------:R2:W3:Y:S03]  /*7a40*/  SYNCS.PHASECHK.TRANS64.TRYWAIT P0, [R3+URZ], R0 ;  /* 0x00000000030075a7 */ /* 0x0004e6000800017f */
[----:B---3--:R-:W-:Y:S05]  /*7a50*/  @!P0 NANOSLEEP.SYNCS 0x989680 ;  /* 0x009896800000895d */ /* 0x008fea0003900000 */
[----:B------:R-:W3:Y:S02]  /*7a60*/  @!P0 SYNCS.PHASECHK.TRANS64 P0, [R3+URZ], R0 ;  /* 0x00000000030085a7 */ /* 0x000ee4000800007f */
[----:B---3--:R-:W-:Y:S05]  /*7a70*/  @!P0 BRA `(.L_x_20) ;  /* 0xfffffffc00ec8947 */ /* 0x008fea000383ffff */
[----:B------:R-:W-:Y:S05]  /*7a80*/  BRA `(.L_x_19) ;  /* 0xffffff9c00fc7947 */ /* 0x000fea000383ffff */
.L_x_26:
[----:B--2---:R-:W-:-:S04]  /*7a90*/  IMAD.U32 R4, RZ, RZ, UR8 ;  /* 0x00000008ff047e24 */ /* 0x004fc8000f8e00ff */
[----:B------:R2:W3:Y:S03]  /*7aa0*/  SYNCS.PHASECHK.TRANS64.TRYWAIT P0, [R4+URZ], R3 ;  /* 0x00000003040075a7 */ /* 0x0004e6000800017f */
[----:B---3--:R-:W-:Y:S05]  /*7ab0*/  @!P0 NANOSLEEP.SYNCS 0x989680 ;  /* 0x009896800000895d */ /* 0x008fea0003900000 */
[----:B------:R-:W3:Y:S02]  /*7ac0*/  @!P0 SYNCS.PHASECHK.TRANS64 P0, [R4+URZ], R3 ;  /* 0x00000003040085a7 */ /* 0x000ee4000800007f */
[----:B---3--:R-:W-:Y:S05]  /*7ad0*/  @!P0 BRA `(.L_x_26) ;  /* 0xfffffffc00ec8947 */ /* 0x008fea000383ffff */
[----:B------:R-:W-:Y:S05]  /*7ae0*/  BRA `(.L_x_25) ;  /* 0xffffffa4007c7947 */ /* 0x000fea000383ffff */
.L_x_52:
[----:B-1----:R1:W2:Y:S02]  /*7af0*/  SYNCS.PHASECHK.TRANS64.TRYWAIT P0, [R20+URZ+0x110], R5 ;  /* 0x00011005140075a7 */ /* 0x0022a4000800017f */
[----:B--2---:R-:W-:Y:S05]  /*7b00*/  @!P0 NANOSLEEP.SYNCS 0x989680 ;  /* 0x009896800000895d */ /* 0x004fea0003900000 */
[----:B------:R-:W2:Y:S02]  /*7b10*/  @!P0 SYNCS.PHASECHK.TRANS64 P0, [R20+URZ+0x110], R5 ;  /* 0x00011005140085a7 */ /* 0x000ea4000800007f */
[----:B--2---:R-:W-:Y:S05]  /*7b20*/  @!P0 BRA `(.L_x_52) ;  /* 0xfffffffc00f08947 */ /* 0x004fea000383ffff */
[----:B------:R-:W-:Y:S05]  /*7b30*/  BRA `(.L_x_143) ;  /* 0xffffffb8009c7947 */ /* 0x000fea000383ffff */
.L_x_63:
[----:B-1----:R1:W2:Y:S02]  /*7b40*/  SYNCS.PHASECHK.TRANS64.TRYWAIT P2, [R14+URZ+0x110], R13 ;  /* 0x0001100d0e0075a7 */ /* 0x0022a4000804017f */
[----:B--2---:R-:W-:Y:S05]  /*7b50*/  @!P2 NANOSLEEP.SYNCS 0x989680 ;  /* 0x009896800000a95d */ /* 0x004fea0003900000 */
[----:B------:R-:W2:Y:S02]  /*7b60*/  @!P2 SYNCS.PHASECHK.TRANS64 P2, [R14+URZ+0x110], R13 ;  /* 0x0001100d0e00a5a7 */ /* 0x000ea4000804007f */
[----:B--2---:R-:W-:Y:S05]  /*7b70*/  @!P2 BRA `(.L_x_63) ;  /* 0xfffffffc00f0a947 */ /* 0x004fea000383ffff */
[----:B------:R-:W-:Y:S05]  /*7b80*/  BRA `(.L_x_144) ;  /* 0xffffffc000e87947 */ /* 0x000fea000383ffff */
.L_x_79:
[----:B-1----:R-:W-:-:S04]  /*7b90*/  IMAD.U32 R6, RZ, RZ, UR4 ;  /* 0x00000004ff067e24 */ /* 0x002fc8000f8e00ff */
[----:B------:R1:W2:Y:S03]  /*7ba0*/  SYNCS.PHASECHK.TRANS64.TRYWAIT P0, [R6+URZ+0x138], R3 ;  /* 0x00013803060075a7 */ /* 0x0002a6000800017f */
[----:B--2---:R-:W-:Y:S05]  /*7bb0*/  @!P0 NANOSLEEP.SYNCS 0x989680 ;  /* 0x009896800000895d */ /* 0x004fea0003900000 */
[----:B------:R-:W2:Y:S02]  /*7bc0*/  @!P0 SYNCS.PHASECHK.TRANS64 P0, [R6+URZ+0x138], R3 ;  /* 0x00013803060085a7 */ /* 0x000ea4000800007f */
[----:B--2---:R-:W-:Y:S05]  /*7bd0*/  @!P0 BRA `(.L_x_79) ;  /* 0xfffffffc00ec8947 */ /* 0x004fea000383ffff */
[----:B------:R-:W-:Y:S05]  /*7be0*/  BRA `(.L_x_78) ;  /* 0xffffffd800407947 */ /* 0x000fea000383ffff */
.L_x_88:
[----:B-1----:R-:W-:-:S04]  /*7bf0*/  IMAD.U32 R5, RZ, RZ, UR5 ;  /* 0x00000005ff057e24 */ /* 0x002fc8000f8e00ff */
[----:B------:R1:W2:Y:S03]  /*7c00*/  SYNCS.PHASECHK.TRANS64.TRYWAIT P1, [R5+URZ+0x120], R4 ;  /* 0x00012004050075a7 */ /* 0x0002a6000802017f */
[----:B--2---:R-:W-:Y:S05]  /*7c10*/  @!P1 NANOSLEEP.SYNCS 0x989680 ;  /* 0x009896800000995d */ /* 0x004fea0003900000 */
[----:B------:R-:W2:Y:S02]  /*7c20*/  @!P1 SYNCS.PHASECHK.TRANS64 P1, [R5+URZ+0x120], R4 ;  /* 0x00012004050095a7 */ /* 0x000ea4000802007f */
[----:B--2---:R-:W-:Y:S05]  /*7c30*/  @!P1 BRA `(.L_x_88) ;  /* 0xfffffffc00ec9947 */ /* 0x004fea000383ffff */
[----:B------:R-:W-:Y:S05]  /*7c40*/  BRA `(.L_x_145) ;  /* 0xffffffdc00287947 */ /* 0x000fea000383ffff */
.L_x_94:
[----:B-12---:R-:W-:-:S04]  /*7c50*/  IMAD.U32 R5, RZ, RZ, UR5 ;  /* 0x00000005ff057e24 */ /* 0x006fc8000f8e00ff */
[----:B------:R1:W2:Y:S03]  /*7c60*/  SYNCS.PHASECHK.TRANS64.TRYWAIT P1, [R5+URZ+0x128], R4 ;  /* 0x00012804050075a7 */ /* 0x0002a6000802017f */
[----:B--2---:R-:W-:Y:S05]  /*7c70*/  @!P1 NANOSLEEP.SYNCS 0x989680 ;  /* 0x009896800000995d */ /* 0x004fea0003900000 */
[----:B------:R-:W2:Y:S02]  /*7c80*/  @!P1 SYNCS.PHASECHK.TRANS64 P1, [R5+URZ+0x128], R4 ;  /* 0x00012804050095a7 */ /* 0x000ea4000802007f */
[----:B--2---:R-:W-:Y:S05]  /*7c90*/  @!P1 BRA `(.L_x_94) ;  /* 0xfffffffc00ec9947 */ /* 0x004fea000383ffff */
[----:B------:R-:W-:Y:S05]  /*7ca0*/  BRA `(.L_x_146) ;  /* 0xffffffdc00707947 */ /* 0x000fea000383ffff */
.L_x_106:
[----:B-1----:R1:W2:Y:S02]  /*7cb0*/  SYNCS.PHASECHK.TRANS64.TRYWAIT P0, [R5+URZ+0x120], R0 ;  /* 0x00012000050075a7 */ /* 0x0022a4000800017f */
[----:B--2---:R-:W-:Y:S05]  /*7cc0*/  @!P0 NANOSLEEP.SYNCS 0x989680 ;  /* 0x009896800000895d */ /* 0x004fea0003900000 */
[----:B------:R-:W2:Y:S02]  /*7cd0*/  @!P0 SYNCS.PHASECHK.TRANS64 P0, [R5+URZ+0x120], R0 ;  /* 0x00012000050085a7 */ /* 0x000ea4000800007f */
[----:B--2---:R-:W-:Y:S05]  /*7ce0*/  @!P0 BRA `(.L_x_106) ;  /* 0xfffffffc00f08947 */ /* 0x004fea000383ffff */
[----:B------:R-:W-:Y:S05]  /*7cf0*/  BRA `(.L_x_147) ;  /* 0xffffffe400707947 */ /* 0x000fea000383ffff */
.L_x_110:
[----:B------:R-:W-:Y:S01]  /*7d00*/  BSSY B1, `(.L_x_148) ;  /* 0x0000006000017945 */ /* 0x000fe20003800000 */
[----:B------:R-:W-:-:S07]  /*7d10*/  IMAD.MOV.U32 R15, RZ, RZ, -0x1 ;  /* 0xffffffffff0f7424 */ /* 0x000fce00078e00ff */
[----:B------:R-:W-:Y:S05]  /*7d20*/  WARPSYNC.COLLECTIVE R15, `(.L_x_149) ;  /* 0x000000000f0c7348 */ /* 0x000fea0003c00000 */
[----:B------:R-:W-:Y:S02]  /*7d30*/  ELECT P6, UR62, PT ;  /* 0x00000000003e782f */ /* 0x000fe400038c0000 */
[----:B------:R-:W-:Y:S01]  /*7d40*/  MOV R14, UR62 ;  /* 0x0000003e000e7c02 */ /* 0x000fe20008000f00 */
[----:B------:R-:W-:Y:S10]  /*7d50*/  ENDCOLLECTIVE ;  /* 0x000000000000791b */ /* 0x000ff40003800000 */
.L_x_149:
[----:B------:R-:W-:Y:S05]  /*7d60*/  BSYNC B1 ;  /* 0x0000000000017941 */ /* 0x000fea0003800000 */
.L_x_148:
[----:B------:R-:W-:Y:S05]  /*7d70*/  BRA `(.L_x_150) ;  /* 0xffffffe400e87947 */ /* 0x000fea000383ffff */
.L_x_113:
[----:B--2---:R2:W3:Y:S02]  /*7d80*/  SYNCS.PHASECHK.TRANS64.TRYWAIT P1, [R15+URZ+0x88], R8 ;  /* 0x000088080f0075a7 */ /* 0x0044e4000802017f */
[----:B---3--:R-:W-:Y:S05]  /*7d90*/  @!P1 NANOSLEEP.SYNCS 0x989680 ;  /* 0x009896800000995d */ /* 0x008fea0003900000 */
[----:B------:R-:W3:Y:S02]  /*7da0*/  @!P1 SYNCS.PHASECHK.TRANS64 P1, [R15+URZ+0x88], R8 ;  /* 0x000088080f0095a7 */ /* 0x000ee4000802007f */
[----:B---3--:R-:W-:Y:S05]  /*7db0*/  @!P1 BRA `(.L_x_113) ;  /* 0xfffffffc00f09947 */ /* 0x008fea000383ffff */
[----:B------:R-:W-:Y:S05]  /*7dc0*/  BRA `(.L_x_151) ;  /* 0xffffffe8001c7947 */ /* 0x000fea000383ffff */
.L_x_122:
[----:B------:R-:W-:Y:S01]  /*7dd0*/  BSSY B0, `(.L_x_152) ;  /* 0x0000006000007945 */ /* 0x000fe20003800000 */
[----:B------:R-:W-:-:S07]  /*7de0*/  IMAD.MOV.U32 R15, RZ, RZ, -0x1 ;  /* 0xffffffffff0f7424 */ /* 0x000fce00078e00ff */
[----:B------:R-:W-:Y:S05]  /*7df0*/  WARPSYNC.COLLECTIVE R15, `(.L_x_153) ;  /* 0x000000000f0c7348 */ /* 0x000fea0003c00000 */
[----:B------:R-:W-:Y:S02]  /*7e00*/  ELECT P6, UR62, PT ;  /* 0x00000000003e782f */ /* 0x000fe400038c0000 */
[----:B------:R-:W-:Y:S01]  /*7e10*/  MOV R14, UR62 ;  /* 0x0000003e000e7c02 */ /* 0x000fe20008000f00 */
[----:B------:R-:W-:Y:S10]  /*7e20*/  ENDCOLLECTIVE ;  /* 0x000000000000791b */ /* 0x000ff40003800000 */
.L_x_153:
[----:B------:R-:W-:Y:S05]  /*7e30*/  BSYNC B0 ;  /* 0x0000000000007941 */ /* 0x000fea0003800000 */
.L_x_152:
[----:B------:R-:W-:Y:S05]  /*7e40*/  BRA `(.L_x_154) ;  /* 0xfffffff000707947 */ /* 0x000fea000383ffff */
.L_x_126:
[----:B-1----:R1:W2:Y:S02]  /*7e50*/  SYNCS.PHASECHK.TRANS64.TRYWAIT P0, [R7+URZ], R2 ;  /* 0x00000002070075a7 */ /* 0x0022a4000800017f */
[----:B--2---:R-:W-:Y:S05]  /*7e60*/  @!P0 NANOSLEEP.SYNCS 0x989680 ;  /* 0x009896800000895d */ /* 0x004fea0003900000 */
[----:B------:R-:W2:Y:S02]  /*7e70*/  @!P0 SYNCS.PHASECHK.TRANS64 P0, [R7+URZ], R2 ;  /* 0x00000002070085a7 */ /* 0x000ea4000800007f */
[----:B--2---:R-:W-:Y:S05]  /*7e80*/  @!P0 BRA `(.L_x_126) ;  /* 0xfffffffc00f08947 */ /* 0x004fea000383ffff */
[----:B------:R-:W-:Y:S05]  /*7e90*/  BRA `(.L_x_155) ;  /* 0xfffffff000b07947 */ /* 0x000fea000383ffff */
.L_x_127:
[----:B-1----:R1:W2:Y:S02]  /*7ea0*/  SYNCS.PHASECHK.TRANS64.TRYWAIT P0, [R9+URZ], R4 ;  /* 0x00000004090075a7 */ /* 0x0022a4000800017f */
[----:B--2---:R-:W-:Y:S05]  /*7eb0*/  @!P0 NANOSLEEP.SYNCS 0x989680 ;  /* 0x009896800000895d */ /* 0x004fea0003900000 */
[----:B------:R-:W2:Y:S02]  /*7ec0*/  @!P0 SYNCS.PHASECHK.TRANS64 P0, [R9+URZ], R4 ;  /* 0x00000004090085a7 */ /* 0x000ea4000800007f */
[----:B--2---:R-:W-:Y:S05]  /*7ed0*/  @!P0 BRA `(.L_x_127) ;  /* 0xfffffffc00f08947 */ /* 0x004fea000383ffff */
[----:B------:R-:W-:Y:S05]  /*7ee0*/  BRA `(.L_x_156) ;  /* 0xfffffff000c07947 */ /* 0x000fea000383ffff */
.L_x_128:
[----:B-1----:R1:W2:Y:S02]  /*7ef0*/  SYNCS.PHASECHK.TRANS64.TRYWAIT P0, [R6+URZ], R5 ;  /* 0x00000005060075a7 */ /* 0x0022a4000800017f */
[----:B--2---:R-:W-:Y:S05]  /*7f00*/  @!P0 NANOSLEEP.SYNCS 0x989680 ;  /* 0x009896800000895d */ /* 0x004fea0003900000 */
[----:B------:R-:W2:Y:S02]  /*7f10*/  @!P0 SYNCS.PHASECHK.TRANS64 P0, [R6+URZ], R5 ;  /* 0x00000005060085a7 */ /* 0x000ea4000800007f */
[----:B--2---:R-:W-:Y:S05]  /*7f20*/  @!P0 BRA `(.L_x_128) ;  /* 0xfffffffc00f08947 */ /* 0x004fea000383ffff */
[----:B------:R-:W-:Y:S05]  /*7f30*/  BRA `(.L_x_157) ;  /* 0xfffffff000d07947 */ /* 0x000fea000383ffff */
.L_x_129:
[----:B-1----:R1:W2:Y:S02]  /*7f40*/  SYNCS.PHASECHK.TRANS64.TRYWAIT P0, [R9+URZ], R4 ;  /* 0x00000004090075a7 */ /* 0x0022a4000800017f */
[----:B--2---:R-:W-:Y:S05]  /*7f50*/  @!P0 NANOSLEEP.SYNCS 0x989680 ;  /* 0x009896800000895d */ /* 0x004fea0003900000 */
[----:B------:R-:W2:Y:S02]  /*7f60*/  @!P0 SYNCS.PHASECHK.TRANS64 P0, [R9+URZ], R4 ;  /* 0x00000004090085a7 */ /* 0x000ea4000800007f */
[----:B--2---:R-:W-:Y:S05]  /*7f70*/  @!P0 BRA `(.L_x_129) ;  /* 0xfffffffc00f08947 */ /* 0x004fea000383ffff */
[----:B------:R-:W-:Y:S05]  /*7f80*/  BRA `(.L_x_158) ;  /* 0xfffffff000e07947 */ /* 0x000fea000383ffff */
.L_x_130:
[----:B-1----:R1:W2:Y:S02]  /*7f90*/  SYNCS.PHASECHK.TRANS64.TRYWAIT P0, [R6+URZ], R5 ;  /* 0x00000005060075a7 */ /* 0x0022a4000800017f */
[----:B--2---:R-:W-:Y:S05]  /*7fa0*/  @!P0 NANOSLEEP.SYNCS 0x989680 ;  /* 0x009896800000895d */ /* 0x004fea0003900000 */
[----:B------:R-:W2:Y:S02]  /*7fb0*/  @!P0 SYNCS.PHASECHK.TRANS64 P0, [R6+URZ], R5 ;  /* 0x00000005060085a7 */ /* 0x000ea4000800007f */
[----:B--2---:R-:W-:Y:S05]  /*7fc0*/  @!P0 BRA `(.L_x_130) ;  /* 0xfffffffc00f08947 */ /* 0x004fea000383ffff */
[----:B------:R-:W-:Y:S05]  /*7fd0*/  BRA `(.L_x_159) ;  /* 0xfffffff000f07947 */ /* 0x000fea000383ffff */
.L_x_131:
[----:B-1----:R1:W2:Y:S02]  /*7fe0*/  SYNCS.PHASECHK.TRANS64.TRYWAIT P0, [R9+URZ], R4 ;  /* 0x00000004090075a7 */ /* 0x0022a4000800017f */
[----:B--2---:R-:W-:Y:S05]  /*7ff0*/  @!P0 NANOSLEEP.SYNCS 0x989680 ;  /* 0x009896800000895d */ /* 0x004fea0003900000 */
[----:B------:R-:W2:Y:S02]  /*8000*/  @!P0 SYNCS.PHASECHK.TRANS64 P0, [R9+URZ], R4 ;  /* 0x00000004090085a7 */ /* 0x000ea4000800007f */
[----:B--2---:R-:W-:Y:S05]  /*8010*/  @!P0 BRA `(.L_x_131) ;  /* 0xfffffffc00f08947 */ /* 0x004fea000383ffff */
[----:B------:R-:W-:Y:S05]  /*8020*/  BRA `(.L_x_160) ;  /* 0xfffffff400007947 */ /* 0x000fea000383ffff */
.L_x_132:
[----:B-1----:R1:W2:Y:S02]  /*8030*/  SYNCS.PHASECHK.TRANS64.TRYWAIT P0, [R6+URZ], R5 ;  /* 0x00000005060075a7 */ /* 0x0022a4000800017f */
[----:B--2---:R-:W-:Y:S05]  /*8040*/  @!P0 NANOSLEEP.SYNCS 0x989680 ;  /* 0x009896800000895d */ /* 0x004fea0003900000 */
[----:B------:R-:W2:Y:S02]  /*8050*/  @!P0 SYNCS.PHASECHK.TRANS64 P0, [R6+URZ], R5 ;  /* 0x00000005060085a7 */ /* 0x000ea4000800007f */
[----:B--2---:R-:W-:Y:S05]  /*8060*/  @!P0 BRA `(.L_x_132) ;  /* 0xfffffffc00f08947 */ /* 0x004fea000383ffff */
[----:B------:R-:W-:Y:S05]  /*8070*/  BRA `(.L_x_161) ;  /* 0xfffffff400107947 */ /* 0x000fea000383ffff */
.L_x_133:
[----:B-1----:R1:W2:Y:S02]  /*8080*/  SYNCS.PHASECHK.TRANS64.TRYWAIT P0, [R9+URZ], R4 ;  /* 0x00000004090075a7 */ /* 0x0022a4000800017f */
[----:B--2---:R-:W-:Y:S05]  /*8090*/  @!P0 NANOSLEEP.SYNCS 0x989680 ;  /* 0x009896800000895d */ /* 0x004fea0003900000 */
[----:B------:R-:W2:Y:S02]  /*80a0*/  @!P0 SYNCS.PHASECHK.TRANS64 P0, [R9+URZ], R4 ;  /* 0x00000004090085a7 */ /* 0x000ea4000800007f */
[----:B--2---:R-:W-:Y:S05]  /*80b0*/  @!P0 BRA `(.L_x_133) ;  /* 0xfffffffc00f08947 */ /* 0x004fea000383ffff */
[----:B------:R-:W-:Y:S05]  /*80c0*/  BRA `(.L_x_162) ;  /* 0xfffffff400207947 */ /* 0x000fea000383ffff */
.L_x_134:
[----:B-1----:R1:W2:Y:S02]  /*80d0*/  SYNCS.PHASECHK.TRANS64.TRYWAIT P0, [R6+URZ], R5 ;  /* 0x00000005060075a7 */ /* 0x0022a4000800017f */
[----:B--2---:R-:W-:Y:S05]  /*80e0*/  @!P0 NANOSLEEP.SYNCS 0x989680 ;  /* 0x009896800000895d */ /* 0x004fea0003900000 */
[----:B------:R-:W2:Y:S02]  /*80f0*/  @!P0 SYNCS.PHASECHK.TRANS64 P0, [R6+URZ], R5 ;  /* 0x00000005060085a7 */ /* 0x000ea4000800007f */
[----:B--2---:R-:W-:Y:S05]  /*8100*/  @!P0 BRA `(.L_x_134) ;  /* 0xfffffffc00f08947 */ /* 0x004fea000383ffff */
[----:B------:R-:W-:Y:S05]  /*8110*/  BRA `(.L_x_163) ;  /* 0xfffffff400307947 */ /* 0x000fea000383ffff */
.L_x_135:
[----:B-1----:R1:W2:Y:S02]  /*8120*/  SYNCS.PHASECHK.TRANS64.TRYWAIT P0, [R9+URZ], R4 ;  /* 0x00000004090075a7 */ /* 0x0022a4000800017f */
[----:B--2---:R-:W-:Y:S05]  /*8130*/  @!P0 NANOSLEEP.SYNCS 0x989680 ;  /* 0x009896800000895d */ /* 0x004fea0003900000 */
[----:B------:R-:W2:Y:S02]  /*8140*/  @!P0 SYNCS.PHASECHK.TRANS64 P0, [R9+URZ], R4 ;  /* 0x00000004090085a7 */ /* 0x000ea4000800007f */
[----:B--2---:R-:W-:Y:S05]  /*8150*/  @!P0 BRA `(.L_x_135) ;  /* 0xfffffffc00f08947 */ /* 0x004fea000383ffff */
[----:B------:R-:W-:Y:S05]  /*8160*/  BRA `(.L_x_164) ;  /* 0xfffffff400407947 */ /* 0x000fea000383ffff */
.L_x_136:
[----:B-1----:R1:W2:Y:S02]  /*8170*/  SYNCS.PHASECHK.TRANS64.TRYWAIT P0, [R6+URZ], R5 ;  /* 0x00000005060075a7 */ /* 0x0022a4000800017f */
[----:B--2---:R-:W-:Y:S05]  /*8180*/  @!P0 NANOSLEEP.SYNCS 0x989680 ;  /* 0x009896800000895d */ /* 0x004fea0003900000 */
[----:B------:R-:W2:Y:S02]  /*8190*/  @!P0 SYNCS.PHASECHK.TRANS64 P0, [R6+URZ], R5 ;  /* 0x00000005060085a7 */ /* 0x000ea4000800007f */
[----:B--2---:R-:W-:Y:S05]  /*81a0*/  @!P0 BRA `(.L_x_136) ;  /* 0xfffffffc00f08947 */ /* 0x004fea000383ffff */
[----:B------:R-:W-:Y:S05]  /*81b0*/  BRA `(.L_x_165) ;  /* 0xfffffff400507947 */ /* 0x000fea000383ffff */
.L_x_137:
[----:B-1----:R1:W2:Y:S02]  /*81c0*/  SYNCS.PHASECHK.TRANS64.TRYWAIT P0, [R9+URZ], R4 ;  /* 0x00000004090075a7 */ /* 0x0022a4000800017f */
[----:B--2---:R-:W-:Y:S05]  /*81d0*/  @!P0 NANOSLEEP.SYNCS 0x989680 ;  /* 0x009896800000895d */ /* 0x004fea0003900000 */
[----:B------:R-:W2:Y:S02]  /*81e0*/  @!P0 SYNCS.PHASECHK.TRANS64 P0, [R9+URZ], R4 ;  /* 0x00000004090085a7 */ /* 0x000ea4000800007f */
[----:B--2---:R-:W-:Y:S05]  /*81f0*/  @!P0 BRA `(.L_x_137) ;  /* 0xfffffffc00f08947 */ /* 0x004fea000383ffff */
[----:B------:R-:W-:Y:S05]  /*8200*/  BRA `(.L_x_166) ;  /* 0xfffffff400607947 */ /* 0x000fea000383ffff */
.L_x_138:
[----:B-1----:R1:W2:Y:S02]  /*8210*/  SYNCS.PHASECHK.TRANS64.TRYWAIT P0, [R6+URZ], R5 ;  /* 0x00000005060075a7 */ /* 0x0022a4000800017f */
[----:B--2---:R-:W-:Y:S05]  /*8220*/  @!P0 NANOSLEEP.SYNCS 0x989680 ;  /* 0x009896800000895d */ /* 0x004fea0003900000 */
[----:B------:R-:W2:Y:S02]  /*8230*/  @!P0 SYNCS.PHASECHK.TRANS64 P0, [R6+URZ], R5 ;  /* 0x00000005060085a7 */ /* 0x000ea4000800007f */
[----:B--2---:R-:W-:Y:S05]  /*8240*/  @!P0 BRA `(.L_x_138) ;  /* 0xfffffffc00f08947 */ /* 0x004fea000383ffff */
[----:B------:R-:W-:Y:S05]  /*8250*/  BRA `(.L_x_167) ;  /* 0xfffffff400707947 */ /* 0x000fea000383ffff */
.L_x_139:
[----:B-1----:R1:W2:Y:S02]  /*8260*/  SYNCS.PHASECHK.TRANS64.TRYWAIT P0, [R9+URZ], R4 ;  /* 0x00000004090075a7 */ /* 0x0022a4000800017f */
[----:B--2---:R-:W-:Y:S05]  /*8270*/  @!P0 NANOSLEEP.SYNCS 0x989680 ;  /* 0x009896800000895d */ /* 0x004fea0003900000 */
[----:B------:R-:W2:Y:S02]  /*8280*/  @!P0 SYNCS.PHASECHK.TRANS64 P0, [R9+URZ], R4 ;  /* 0x00000004090085a7 */ /* 0x000ea4000800007f */
[----:B--2---:R-:W-:Y:S05]  /*8290*/  @!P0 BRA `(.L_x_139) ;  /* 0xfffffffc00f08947 */ /* 0x004fea000383ffff */
[----:B------:R-:W-:Y:S05]  /*82a0*/  BRA `(.L_x_168) ;  /* 0xfffffff400807947 */ /* 0x000fea000383ffff */
.L_x_140:
[----:B-1----:R1:W2:Y:S02]  /*82b0*/  SYNCS.PHASECHK.TRANS64.TRYWAIT P0, [R6+URZ], R5 ;  /* 0x00000005060075a7 */ /* 0x0022a4000800017f */
[----:B--2---:R-:W-:Y:S05]  /*82c0*/  @!P0 NANOSLEEP.SYNCS 0x989680 ;  /* 0x009896800000895d */ /* 0x004fea0003900000 */
[----:B------:R-:W2:Y:S02]  /*82d0*/  @!P0 SYNCS.PHASECHK.TRANS64 P0, [R6+URZ], R5 ;  /* 0x00000005060085a7 */ /* 0x000ea4000800007f */
[----:B--2---:R-:W-:Y:S05]  /*82e0*/  @!P0 BRA `(.L_x_140) ;  /* 0xfffffffc00f08947 */ /* 0x004fea000383ffff */
[----:B------:R-:W-:Y:S05]  /*82f0*/  BRA `(.L_x_169) ;  /* 0xfffffff400907947 */ /* 0x000fea000383ffff */
.L_x_141:
[----:B--2---:R2:W3:Y:S02]  /*8300*/  SYNCS.PHASECHK.TRANS64.TRYWAIT P0, [R9+URZ], R4 ;  /* 0x00000004090075a7 */ /* 0x0044e4000800017f */
[----:B---3--:R-:W-:Y:S05]  /*8310*/  @!P0 NANOSLEEP.SYNCS 0x989680 ;  /* 0x009896800000895d */ /* 0x008fea0003900000 */
[----:B------:R-:W3:Y:S02]  /*8320*/  @!P0 SYNCS.PHASECHK.TRANS64 P0, [R9+URZ], R4 ;  /* 0x00000004090085a7 */ /* 0x000ee4000800007f */
[----:B---3--:R-:W-:Y:S05]  /*8330*/  @!P0 BRA `(.L_x_141) ;  /* 0xfffffffc00f08947 */ /* 0x008fea000383ffff */
[----:B------:R-:W-:Y:S05]  /*8340*/  BRA `(.L_x_170) ;  /* 0xfffffff400987947 */ /* 0x000fea000383ffff */
.L_x_171:
[----:B------:R-:W-:-:S00]  /*8350*/  BRA `(.L_x_171) ;  /* 0xfffffffc00fc7947 */ /* 0x000fc0000383ffff */
[----:B------:R-:W-:-:S00]  /*8360*/  NOP ;  /* 0x0000000000007918 */ /* 0x000fc00000000000 */
        /* <DEDUP_REMOVED lines=9> */
.L_x_172:


//--------------------- .nv.global.init           --------------------------
	.section	.nv.global.init,"aw",@progbits
.nv.global.init:
	.type		$str$24,@object
	.size		$str$24,($str$25 - $str$24)
$str$24:
        /*0000*/ 	.byte	0x28, 0x61, 0x64, 0x64, 0x72, 0x65, 0x73, 0x73, 0x20, 0x26, 0x20, 0x6d, 0x61, 0x73, 0x6b, 0x29
        /*0010*/ 	.byte	0x20, 0x3d, 0x3d, 0x20, 0x30, 0x00
	.type		$str$25,@object
	.size		$str$25,(__unnamed_1 - $str$25)
$str$25:
        /*0016*/ 	.byte	0x2f, 0x74, 0x6d, 0x70, 0x2f, 0x63, 0x75, 0x74, 0x6c, 0x61, 0x73, 0x73, 0x5f, 0x73, 0x77, 0x65
        /*0026*/ 	.byte	0x65, 0x70, 0x5f, 0x73, 0x72, 0x63, 0x2f, 0x69, 0x6e, 0x63, 0x6c, 0x75, 0x64, 0x65, 0x2f, 0x63
        /*0036*/ 	.byte	0x75, 0x74, 0x65, 0x2f, 0x70, 0x6f, 0x69, 0x6e, 0x74, 0x65, 0x72, 0x5f, 0x66, 0x6c, 0x61, 0x67
        /*0046*/ 	.byte	0x67, 0x65, 0x64, 0x2e, 0x68, 0x70, 0x70, 0x00
	.type		__unnamed_1,@object
	.size		__unnamed_1,(.L_0 - __unnamed_1)
__unnamed_1:
        /*004e*/ 	.byte	0x61, 0x75, 0x74, 0x6f, 0x20, 0x63, 0x75, 0x74, 0x65, 0x3a, 0x3a, 0x61, 0x73, 0x5f, 0x70, 0x6f
        /* <DEDUP_REMOVED lines=27> */
        /*020e*/ 	.byte	0x3a, 0x43, 0x3c, 0x34, 0x30, 0x39, 0x36, 0x3e, 0x3e, 0x3e, 0x3e, 0x3e, 0x5d, 0x00
.L_0:


//--------------------- .nv.shared._ZN7cutlass13device_kernelINS_4gemm6kernel13GemmUniversalIN4cute5tupleIJiiiiEEENS1_10collective13CollectiveMmaINS1_37MainloopSm90TmaGmmaWarpSpecializedFP8ILi17ENS5_IJNS4_1CILi1EEESB_SB_EEENS1_35KernelTmaWarpSpecializedCooperativeEEENS5_IJNSA_ILi128EEENSA_ILi64EEESG_EEENS_12float_e4m3_tENS5_IJlSB_lEEESI_SJ_NS4_8TiledMMAINS4_8MMA_AtomIJNS4_4SM904GMMA30MMA_64x64x32_F32E4M3E4M3_SS_TNILNSN_7ScaleInE1ELSP_1EEEEEENS4_6LayoutINS5_IJNSA_ILi2EEESB_SB_EEENS5_IJSB_NSA_ILi0EEESV_EEEEENS5_IJNS4_10UnderscoreESY_SY_EEEEENS4_13SM90_TMA_LOADENS4_14ComposedLayoutINS4_7SwizzleILi2ELi4ELi3EEENS4_18smem_ptr_flag_bitsILi8EEENSS_INS5_IJNSA_ILi8EEESG_EEENS5_IJSG_SB_EEEEEEEvNS4_8identityES11_S1B_vS1C_EENS_8epilogue10collective18CollectiveEpilogueINS1E_22Sm90TmaWarpSpecializedILi2ELi2ELi16ELb0ELb0EEEJSH_NS5_IJSF_NSA_ILi32EEEEEESI_SJ_SI_SJ_NS1E_6fusion15FusionCallbacksIS1I_NS1L_17LinCombPerRowBiasISI_fSI_SI_fLi16ELNS_15FloatRoundStyleE2EEESH_S1K_JEEES11_NS12_INS13_ILi1ELi4ELi3EEES16_NSS_INS5_IJS17_S1J_EEENS5_IJS1J_SB_EEEEEEENS4_39AutoVectorizingCopyWithAssumedAlignmentILi128EEENS4_14SM90_TMA_STOREES1V_S1X_NS4_9Copy_AtomIJNS4_17SM90_U32x4_STSM_NENS_6half_tEEEEvEEEvvEEEEvNT_6ParamsE --------------------------
	.section	.nv.shared._ZN7cutlass13device_kernelINS_4gemm6kernel13GemmUniversalIN4cute5tupleIJiiiiEEENS1_10collective13CollectiveMmaINS1_37MainloopSm90TmaGmmaWarpSpecializedFP8ILi17ENS5_IJNS4_1CILi1EEESB_SB_EEENS1_35KernelTmaWarpSpecializedCooperativeEEENS5_IJNSA_ILi128EEENSA_ILi64EEESG_EEENS_12float_e4m3_tENS5_IJlSB_lEEESI_SJ_NS4_8TiledMMAINS4_8MMA_AtomIJNS4_4SM904GMMA30MMA_64x64x32_F32E4M3E4M3_SS_TNILNSN_7ScaleInE1ELSP_1EEEEEENS4_6LayoutINS5_IJNSA_ILi2EEESB_SB_EEENS5_IJSB_NSA_ILi0EEESV_EEEEENS5_IJNS4_10UnderscoreESY_SY_EEEEENS4_13SM90_TMA_LOADENS4_14ComposedLayoutINS4_7SwizzleILi2ELi4ELi3EEENS4_18smem_ptr_flag_bitsILi8EEENSS_INS5_IJNSA_ILi8EEESG_EEENS5_IJSG_SB_EEEEEEEvNS4_8identityES11_S1B_vS1C_EENS_8epilogue10collective18CollectiveEpilogueINS1E_22Sm90TmaWarpSpecializedILi2ELi2ELi16ELb0ELb0EEEJSH_NS5_IJSF_NSA_ILi32EEEEEESI_SJ_SI_SJ_NS1E_6fusion15FusionCallbacksIS1I_NS1L_17LinCombPerRowBiasISI_fSI_SI_fLi16ELNS_15FloatRoundStyleE2EEESH_S1K_JEEES11_NS12_INS13_ILi1ELi4ELi3EEES16_NSS_INS5_IJS17_S1J_EEENS5_IJS1J_SB_EEEEEEENS4_39AutoVectorizingCopyWithAssumedAlignmentILi128EEENS4_14SM90_TMA_STOREES1V_S1X_NS4_9Copy_AtomIJNS4_17SM90_U32x4_STSM_NENS_6half_tEEEEvEEEvvEEEEvNT_6ParamsE,"aw",@nobits
	.sectionflags	@""
	.align	16
	.zero		1024


//--------------------- .nv.shared.reserved.0     --------------------------
	.section	.nv.shared.reserved.0,"aw",@nobits
	.weak		__nv_reservedSMEM_offset_0_alias
	.size		__nv_reservedSMEM_offset_0_alias, 0, 0
	.other		__nv_reservedSMEM_offset_0_alias,@"STO_CUDA_RESERVED_SHARED STV_DEFAULT"
__nv_reservedSMEM_offset_0_alias:
	.zero		0


//--------------------- .nv.global                --------------------------
	.section	.nv.global,"aw",@nobits
.nv.global:
	.type		_ZN39_INTERNAL_c7893177_4_k_cu_81aea7fd_33384cute1_E,@object
	.size		_ZN39_INTERNAL_c7893177_4_k_cu_81aea7fd_33384cute1_E,(_ZN39_INTERNAL_c7893177_4_k_cu_81aea7fd_33384cuda3std3__45__cpo6cbeginE - _ZN39_INTERNAL_c7893177_4_k_cu_81aea7fd_33384cute1_E)
_ZN39_INTERNAL_c7893177_4_k_cu_81aea7fd_33384cute1_E:
	.zero		1
	.type		_ZN39_INTERNAL_c7893177_4_k_cu_81aea7fd_33384cuda3std3__45__cpo6cbeginE,@object
	.size		_ZN39_INTERNAL_c7893177_4_k_cu_81aea7fd_33384cuda3std3__45__cpo6cbeginE,(_ZN39_INTERNAL_c7893177_4_k_cu_81aea7fd_33384cuda3std3__48in_placeE - _ZN39_INTERNAL_c7893177_4_k_cu_81aea7fd_33384cuda3std3__45__cpo6cbeginE)
_ZN39_INTERNAL_c7893177_4_k_cu_81aea7fd_33384cuda3std3__45__cpo6cbeginE:
	.zero		1
	.type		_ZN39_INTERNAL_c7893177_4_k_cu_81aea7fd_33384cuda3std3__48in_placeE,@object
	.size		_ZN39_INTERNAL_c7893177_4_k_cu_81aea7fd_33384cuda3std3__48in_placeE,(_ZN39_INTERNAL_c7893177_4_k_cu_81aea7fd_33384cuda3std6ranges3__45__cpo9iter_moveE - _ZN39_INTERNAL_c7893177_4_k_cu_81aea7fd_33384cuda3std3__48in_placeE)
_ZN39_INTERNAL_c7893177_4_k_cu_81aea7fd_33384cuda3std3__48in_placeE:
	.zero		1
	.type		_ZN39_INTERNAL_c7893177_4_k_cu_81aea7fd_33384cuda3std6ranges3__45__cpo9iter_moveE,@object
	.size		_ZN39_INTERNAL_c7893177_4_k_cu_81aea7fd_33384cuda3std6ranges3__45__cpo9iter_moveE,(_ZN39_INTERNAL_c7893177_4_k_cu_81aea7fd_33384cuda3std3__45__cpo5beginE - _ZN39_INTERNAL_c7893177_4_k_cu_81aea7fd_33384cuda3std6ranges3__45__cpo9iter_moveE)
_ZN39_INTERNAL_c7893177_4_k_cu_81aea7fd_33384cuda3std6ranges3__45__cpo9iter_moveE:
	.zero		1
	.type		_ZN39_INTERNAL_c7893177_4_k_cu_81aea7fd_33384cuda3std3__45__cpo5beginE,@object
	.size		_ZN39_INTERNAL_c7893177_4_k_cu_81aea7fd_33384cuda3std3__45__cpo5beginE,(_ZN39_INTERNAL_c7893177_4_k_cu_81aea7fd_33384cuda3std3__441_GLOBAL__N__c7893177_4_k_cu_81aea7fd_33386ignoreE - _ZN39_INTERNAL_c7893177_4_k_cu_81aea7fd_33384cuda3std3__45__cpo5beginE)
_ZN39_INTERNAL_c7893177_4_k_cu_81aea7fd_33384cuda3std3__45__cpo5beginE:
	.zero		1
	.type		_ZN39_INTERNAL_c7893177_4_k_cu_81aea7fd_33384cuda3std3__441_GLOBAL__N__c7893177_4_k_cu_81aea7fd_33386ignoreE,@object
	.size		_ZN39_INTERNAL_c7893177_4_k_cu_81aea7fd_33384cuda3std3__441_GLOBAL__N__c7893177_4_k_cu_81aea7fd_33386ignoreE,(_ZN39_INTERNAL_c7893177_4_k_cu_81aea7fd_33384cute7productE - _ZN39_INTERNAL_c7893177_4_k_cu_81aea7fd_33384cuda3std3__441_GLOBAL__N__c7893177_4_k_cu_81aea7fd_33386ignoreE)
_ZN39_INTERNAL_c7893177_4_k_cu_81aea7fd_33384cuda3std3__441_GLOBAL__N__c7893177_4_k_cu_81aea7fd_33386ignoreE:
	.zero		1
	.type		_ZN39_INTERNAL_c7893177_4_k_cu_81aea7fd_33384cute7productE,@object
	.size		_ZN39_INTERNAL_c7893177_4_k_cu_81aea7fd_33384cute7productE,(_ZN39_INTERNAL_c7893177_4_k_cu_81aea7fd_33384cuda3std3__45__cpo3endE - _ZN39_INTERNAL_c7893177_4_k_cu_81aea7fd_33384cute7productE)
_ZN39_INTERNAL_c7893177_4_k_cu_81aea7fd_33384cute7productE:
	.zero		1
	.type		_ZN39_INTERNAL_c7893177_4_k_cu_81aea7fd_33384cuda3std3__45__cpo3endE,@object
	.size		_ZN39_INTERNAL_c7893177_4_k_cu_81aea7fd_33384cuda3std3__45__cpo3endE,(_ZN39_INTERNAL_c7893177_4_k_cu_81aea7fd_33384cuda3std3__419piecewise_constructE - _ZN39_INTERNAL_c7893177_4_k_cu_81aea7fd_33384cuda3std3__45__cpo3endE)
_ZN39_INTERNAL_c7893177_4_k_cu_81aea7fd_33384cuda3std3__45__cpo3endE:
	.zero		1
	.type		_ZN39_INTERNAL_c7893177_4_k_cu_81aea7fd_33384cuda3std3__419piecewise_constructE,@object
	.size		_ZN39_INTERNAL_c7893177_4_k_cu_81aea7fd_33384cuda3std3__419piecewise_constructE,(_ZN39_INTERNAL_c7893177_4_k_cu_81aea7fd_33384cuda3std3__45__cpo4cendE - _ZN39_INTERNAL_c7893177_4_k_cu_81aea7fd_33384cuda3std3__419piecewise_constructE)
_ZN39_INTERNAL_c7893177_4_k_cu_81aea7fd_33384cuda3std3__419piecewise_constructE:
	.zero		1
	.type		_ZN39_INTERNAL_c7893177_4_k_cu_81aea7fd_33384cuda3std3__45__cpo4cendE,@object
	.size		_ZN39_INTERNAL_c7893177_4_k_cu_81aea7fd_33384cuda3std3__45__cpo4cendE,(_ZN39_INTERNAL_c7893177_4_k_cu_81aea7fd_33384cuda3std6ranges3__45__cpo4swapE - _ZN39_INTERNAL_c7893177_4_k_cu_81aea7fd_33384cuda3std3__45__cpo4cendE)
_ZN39_INTERNAL_c7893177_4_k_cu_81aea7fd_33384cuda3std3__45__cpo4cendE:
	.zero		1
	.type		_ZN39_INTERNAL_c7893177_4_k_cu_81aea7fd_33384cuda3std6ranges3__45__cpo4swapE,@object
	.size		_ZN39_INTERNAL_c7893177_4_k_cu_81aea7fd_33384cuda3std6ranges3__45__cpo4swapE,(.L_8 - _ZN39_INTERNAL_c7893177_4_k_cu_81aea7fd_33384cuda3std6ranges3__45__cpo4swapE)
_ZN39_INTERNAL_c7893177_4_k_cu_81aea7fd_33384cuda3std6ranges3__45__cpo4swapE:
	.zero		1
.L_8:


//--------------------- .nv.constant0._ZN7cutlass13device_kernelINS_4gemm6kernel13GemmUniversalIN4cute5tupleIJiiiiEEENS1_10collective13CollectiveMmaINS1_37MainloopSm90TmaGmmaWarpSpecializedFP8ILi17ENS5_IJNS4_1CILi1EEESB_SB_EEENS1_35KernelTmaWarpSpecializedCooperativeEEENS5_IJNSA_ILi128EEENSA_ILi64EEESG_EEENS_12float_e4m3_tENS5_IJlSB_lEEESI_SJ_NS4_8TiledMMAINS4_8MMA_AtomIJNS4_4SM904GMMA30MMA_64x64x32_F32E4M3E4M3_SS_TNILNSN_7ScaleInE1ELSP_1EEEEEENS4_6LayoutINS5_IJNSA_ILi2EEESB_SB_EEENS5_IJSB_NSA_ILi0EEESV_EEEEENS5_IJNS4_10UnderscoreESY_SY_EEEEENS4_13SM90_TMA_LOADENS4_14ComposedLayoutINS4_7SwizzleILi2ELi4ELi3EEENS4_18smem_ptr_flag_bitsILi8EEENSS_INS5_IJNSA_ILi8EEESG_EEENS5_IJSG_SB_EEEEEEEvNS4_8identityES11_S1B_vS1C_EENS_8epilogue10collective18CollectiveEpilogueINS1E_22Sm90TmaWarpSpecializedILi2ELi2ELi16ELb0ELb0EEEJSH_NS5_IJSF_NSA_ILi32EEEEEESI_SJ_SI_SJ_NS1E_6fusion15FusionCallbacksIS1I_NS1L_17LinCombPerRowBiasISI_fSI_SI_fLi16ELNS_15FloatRoundStyleE2EEESH_S1K_JEEES11_NS12_INS13_ILi1ELi4ELi3EEES16_NSS_INS5_IJS17_S1J_EEENS5_IJS1J_SB_EEEEEEENS4_39AutoVectorizingCopyWithAssumedAlignmentILi128EEENS4_14SM90_TMA_STOREES1V_S1X_NS4_9Copy_AtomIJNS4_17SM90_U32x4_STSM_NENS_6half_tEEEEvEEEvvEEEEvNT_6ParamsE --------------------------
	.section	.nv.constant0._ZN7cutlass13device_kernelINS_4gemm6kernel13GemmUniversalIN4cute5tupleIJiiiiEEENS1_10collective13CollectiveMmaINS1_37MainloopSm90TmaGmmaWarpSpecializedFP8ILi17ENS5_IJNS4_1CILi1EEESB_SB_EEENS1_35KernelTmaWarpSpecializedCooperativeEEENS5_IJNSA_ILi128EEENSA_ILi64EEESG_EEENS_12float_e4m3_tENS5_IJlSB_lEEESI_SJ_NS4_8TiledMMAINS4_8MMA_AtomIJNS4_4SM904GMMA30MMA_64x64x32_F32E4M3E4M3_SS_TNILNSN_7ScaleInE1ELSP_1EEEEEENS4_6LayoutINS5_IJNSA_ILi2EEESB_SB_EEENS5_IJSB_NSA_ILi0EEESV_EEEEENS5_IJNS4_10UnderscoreESY_SY_EEEEENS4_13SM90_TMA_LOADENS4_14ComposedLayoutINS4_7SwizzleILi2ELi4ELi3EEENS4_18smem_ptr_flag_bitsILi8EEENSS_INS5_IJNSA_ILi8EEESG_EEENS5_IJSG_SB_EEEEEEEvNS4_8identityES11_S1B_vS1C_EENS_8epilogue10collective18CollectiveEpilogueINS1E_22Sm90TmaWarpSpecializedILi2ELi2ELi16ELb0ELb0EEEJSH_NS5_IJSF_NSA_ILi32EEEEEESI_SJ_SI_SJ_NS1E_6fusion15FusionCallbacksIS1I_NS1L_17LinCombPerRowBiasISI_fSI_SI_fLi16ELNS_15FloatRoundStyleE2EEESH_S1K_JEEES11_NS12_INS13_ILi1ELi4ELi3EEES16_NSS_INS5_IJS17_S1J_EEENS5_IJS1J_SB_EEEEEEENS4_39AutoVectorizingCopyWithAssumedAlignmentILi128EEENS4_14SM90_TMA_STOREES1V_S1X_NS4_9Copy_AtomIJNS4_17SM90_U32x4_STSM_NENS_6half_tEEEEvEEEvvEEEEvNT_6ParamsE,"a",@progbits
	.sectionflags	@""
	.align	4
.nv.constant0._ZN7cutlass13device_kernelINS_4gemm6kernel13GemmUniversalIN4cute5tupleIJiiiiEEENS1_10collective13CollectiveMmaINS1_37MainloopSm90TmaGmmaWarpSpecializedFP8ILi17ENS5_IJNS4_1CILi1EEESB_SB_EEENS1_35KernelTmaWarpSpecializedCooperativeEEENS5_IJNSA_ILi128EEENSA_ILi64EEESG_EEENS_12float_e4m3_tENS5_IJlSB_lEEESI_SJ_NS4_8TiledMMAINS4_8MMA_AtomIJNS4_4SM904GMMA30MMA_64x64x32_F32E4M3E4M3_SS_TNILNSN_7ScaleInE1ELSP_1EEEEEENS4_6LayoutINS5_IJNSA_ILi2EEESB_SB_EEENS5_IJSB_NSA_ILi0EEESV_EEEEENS5_IJNS4_10UnderscoreESY_SY_EEEEENS4_13SM90_TMA_LOADENS4_14ComposedLayoutINS4_7SwizzleILi2ELi4ELi3EEENS4_18smem_ptr_flag_bitsILi8EEENSS_INS5_IJNSA_ILi8EEESG_EEENS5_IJSG_SB_EEEEEEEvNS4_8identityES11_S1B_vS1C_EENS_8epilogue10collective18CollectiveEpilogueINS1E_22Sm90TmaWarpSpecializedILi2ELi2ELi16ELb0ELb0EEEJSH_NS5_IJSF_NSA_ILi32EEEEEESI_SJ_SI_SJ_NS1E_6fusion15FusionCallbacksIS1I_NS1L_17LinCombPerRowBiasISI_fSI_SI_fLi16ELNS_15FloatRoundStyleE2EEESH_S1K_JEEES11_NS12_INS13_ILi1ELi4ELi3EEES16_NSS_INS5_IJS17_S1J_EEENS5_IJS1J_SB_EEEEEEENS4_39AutoVectorizingCopyWithAssumedAlignmentILi128EEENS4_14SM90_TMA_STOREES1V_S1X_NS4_9Copy_AtomIJNS4_17SM90_U32x4_STSM_NENS_6half_tEEEEvEEEvvEEEEvNT_6ParamsE:
	.zero		2432


//--------------------- SYMBOLS --------------------------

	.type		.nv.reservedSmem.offset0,@object
	.size		.nv.reservedSmem.offset0,0x4
	.type		__assertfail,@function
